//
// Generated by NVIDIA NVVM Compiler
//
// Compiler Build ID: CL-36424714
// Cuda compilation tools, release 13.0, V13.0.88
// Based on NVVM 20.0.0
//

.version 9.0
.target sm_100
.address_size 64

	// .globl	_Z11dual_ascentPfS_S_S_S_fffiii

.visible .entry _Z11dual_ascentPfS_S_S_S_fffiii(
	.param .u64 .ptr .align 1 _Z11dual_ascentPfS_S_S_S_fffiii_param_0,
	.param .u64 .ptr .align 1 _Z11dual_ascentPfS_S_S_S_fffiii_param_1,
	.param .u64 .ptr .align 1 _Z11dual_ascentPfS_S_S_S_fffiii_param_2,
	.param .u64 .ptr .align 1 _Z11dual_ascentPfS_S_S_S_fffiii_param_3,
	.param .u64 .ptr .align 1 _Z11dual_ascentPfS_S_S_S_fffiii_param_4,
	.param .f32 _Z11dual_ascentPfS_S_S_S_fffiii_param_5,
	.param .f32 _Z11dual_ascentPfS_S_S_S_fffiii_param_6,
	.param .f32 _Z11dual_ascentPfS_S_S_S_fffiii_param_7,
	.param .u32 _Z11dual_ascentPfS_S_S_S_fffiii_param_8,
	.param .u32 _Z11dual_ascentPfS_S_S_S_fffiii_param_9,
	.param .u32 _Z11dual_ascentPfS_S_S_S_fffiii_param_10
)
{
	.reg .pred 	%p<40>;
	.reg .b32 	%r<108>;
	.reg .b32 	%f<192>;
	.reg .b64 	%rd<134>;

	ld.param.u64 	%rd21, [_Z11dual_ascentPfS_S_S_S_fffiii_param_2];
	ld.param.u64 	%rd22, [_Z11dual_ascentPfS_S_S_S_fffiii_param_3];
	ld.param.u64 	%rd23, [_Z11dual_ascentPfS_S_S_S_fffiii_param_4];
	ld.param.f32 	%f66, [_Z11dual_ascentPfS_S_S_S_fffiii_param_5];
	ld.param.f32 	%f67, [_Z11dual_ascentPfS_S_S_S_fffiii_param_6];
	ld.param.f32 	%f68, [_Z11dual_ascentPfS_S_S_S_fffiii_param_7];
	ld.param.u32 	%r58, [_Z11dual_ascentPfS_S_S_S_fffiii_param_8];
	ld.param.u32 	%r61, [_Z11dual_ascentPfS_S_S_S_fffiii_param_9];
	ld.param.u32 	%r60, [_Z11dual_ascentPfS_S_S_S_fffiii_param_10];
	cvta.to.global.u64 	%rd1, %rd23;
	cvta.to.global.u64 	%rd2, %rd22;
	cvta.to.global.u64 	%rd3, %rd21;
	mov.u32 	%r62, %tid.x;
	mov.u32 	%r63, %ntid.x;
	mov.u32 	%r64, %ctaid.x;
	mad.lo.s32 	%r1, %r63, %r64, %r62;
	mov.u32 	%r2, %tid.y;
	mov.u32 	%r65, %ntid.y;
	mov.u32 	%r66, %ctaid.y;
	mul.lo.s32 	%r3, %r65, %r66;
	add.s32 	%r67, %r3, %r2;
	setp.ge.s32 	%p1, %r1, %r58;
	setp.ge.s32 	%p2, %r67, %r61;
	or.pred  	%p3, %p1, %p2;
	setp.lt.s32 	%p4, %r60, 1;
	or.pred  	%p5, %p3, %p4;
	@%p5 bra 	$L__BB0_65;
	mul.lo.s32 	%r5, %r58, %r67;
	add.s32 	%r93, %r5, %r1;
	mul.lo.s32 	%r7, %r61, %r58;
	sub.s32 	%r69, %r5, %r58;
	add.s32 	%r8, %r69, %r1;
	mul.f32 	%f1, %f66, %f67;
	setp.lt.u32 	%p6, %r60, 4;
	mov.b32 	%r107, 0;
	@%p6 bra 	$L__BB0_36;
	and.b32  	%r71, %r60, 2147483644;
	neg.s32 	%r105, %r71;
	add.s32 	%r72, %r2, %r61;
	add.s32 	%r73, %r72, %r3;
	add.s32 	%r74, %r73, -1;
	mad.lo.s32 	%r104, %r58, %r74, %r1;
	shl.b32 	%r75, %r61, 1;
	add.s32 	%r76, %r67, %r75;
	add.s32 	%r77, %r76, -1;
	mad.lo.s32 	%r102, %r58, %r77, %r1;
	shl.b32 	%r101, %r7, 1;
	mad.lo.s32 	%r78, %r61, 3, %r67;
	add.s32 	%r79, %r78, -1;
	mad.lo.s32 	%r100, %r58, %r79, %r1;
	mul.lo.s32 	%r99, %r7, 3;
	mad.lo.s32 	%r96, %r58, %r73, %r1;
	mad.lo.s32 	%r95, %r58, %r76, %r1;
	mad.lo.s32 	%r94, %r58, %r78, %r1;
	mov.b32 	%r98, 0;
	cvt.s64.s32 	%rd27, %r5;
	cvt.u64.u32 	%rd28, %r1;
	add.s64 	%rd29, %rd28, %rd27;
	mul.wide.s32 	%rd7, %r7, 4;
	mov.u32 	%r97, %r8;
	mov.u32 	%r103, %r7;
$L__BB0_3:
	.pragma "nounroll";
	add.s32 	%r80, %r1, 1;
	setp.ge.s32 	%p7, %r80, %r58;
	mov.f32 	%f164, 0f00000000;
	@%p7 bra 	$L__BB0_5;
	mul.wide.s32 	%rd24, %r93, 4;
	add.s64 	%rd25, %rd3, %rd24;
	ld.global.f32 	%f164, [%rd25];
$L__BB0_5:
	setp.lt.s32 	%p8, %r1, 1;
	mov.f32 	%f165, 0f00000000;
	@%p8 bra 	$L__BB0_7;
	cvt.s64.s32 	%rd26, %r98;
	add.s64 	%rd30, %rd29, %rd26;
	shl.b64 	%rd31, %rd30, 2;
	add.s64 	%rd32, %rd3, %rd31;
	ld.global.f32 	%f165, [%rd32+-4];
$L__BB0_7:
	add.s32 	%r81, %r67, 1;
	setp.ge.u32 	%p9, %r81, %r61;
	sub.f32 	%f6, %f164, %f165;
	mov.f32 	%f166, 0f00000000;
	@%p9 bra 	$L__BB0_9;
	mul.wide.s32 	%rd33, %r93, 4;
	add.s64 	%rd34, %rd2, %rd33;
	ld.global.f32 	%f166, [%rd34];
$L__BB0_9:
	setp.eq.s32 	%p10, %r67, 0;
	mov.f32 	%f167, 0f00000000;
	@%p10 bra 	$L__BB0_11;
	mul.wide.s32 	%rd35, %r97, 4;
	add.s64 	%rd36, %rd2, %rd35;
	ld.global.f32 	%f167, [%rd36];
$L__BB0_11:
	ld.param.u64 	%rd132, [_Z11dual_ascentPfS_S_S_S_fffiii_param_1];
	ld.param.u64 	%rd130, [_Z11dual_ascentPfS_S_S_S_fffiii_param_0];
	add.s32 	%r82, %r1, 1;
	setp.ge.s32 	%p11, %r82, %r58;
	sub.f32 	%f74, %f166, %f167;
	cvta.to.global.u64 	%rd37, %rd130;
	mul.wide.s32 	%rd38, %r93, 4;
	add.s64 	%rd4, %rd37, %rd38;
	ld.global.f32 	%f75, [%rd4];
	add.f32 	%f76, %f6, %f74;
	fma.rn.f32 	%f77, %f66, %f76, %f75;
	add.s64 	%rd5, %rd1, %rd38;
	ld.global.f32 	%f78, [%rd5];
	fma.rn.f32 	%f79, %f1, %f78, %f77;
	add.f32 	%f80, %f1, 0f3F800000;
	div.rn.f32 	%f81, %f79, %f80;
	st.global.f32 	[%rd4], %f81;
	sub.f32 	%f82, %f81, %f75;
	fma.rn.f32 	%f83, %f68, %f82, %f81;
	cvta.to.global.u64 	%rd39, %rd132;
	add.s64 	%rd6, %rd39, %rd38;
	st.global.f32 	[%rd6], %f83;
	mov.f32 	%f168, 0f00000000;
	@%p11 bra 	$L__BB0_13;
	mul.wide.s32 	%rd40, %r96, 4;
	add.s64 	%rd41, %rd3, %rd40;
	ld.global.f32 	%f168, [%rd41];
$L__BB0_13:
	mov.f32 	%f169, 0f00000000;
	@%p8 bra 	$L__BB0_15;
	cvt.s64.s32 	%rd42, %r103;
	add.s64 	%rd46, %rd29, %rd42;
	shl.b64 	%rd47, %rd46, 2;
	add.s64 	%rd48, %rd3, %rd47;
	ld.global.f32 	%f169, [%rd48+-4];
$L__BB0_15:
	add.s32 	%r83, %r67, 1;
	setp.ge.u32 	%p13, %r83, %r61;
	sub.f32 	%f15, %f168, %f169;
	mov.f32 	%f170, 0f00000000;
	@%p13 bra 	$L__BB0_17;
	mul.wide.s32 	%rd49, %r96, 4;
	add.s64 	%rd50, %rd2, %rd49;
	ld.global.f32 	%f170, [%rd50];
$L__BB0_17:
	mov.f32 	%f171, 0f00000000;
	@%p10 bra 	$L__BB0_19;
	mul.wide.s32 	%rd51, %r104, 4;
	add.s64 	%rd52, %rd2, %rd51;
	ld.global.f32 	%f171, [%rd52];
$L__BB0_19:
	add.s32 	%r84, %r1, 1;
	setp.ge.s32 	%p15, %r84, %r58;
	sub.f32 	%f88, %f170, %f171;
	add.s64 	%rd8, %rd4, %rd7;
	ld.global.f32 	%f89, [%rd8];
	add.f32 	%f90, %f15, %f88;
	fma.rn.f32 	%f91, %f66, %f90, %f89;
	add.s64 	%rd9, %rd5, %rd7;
	ld.global.f32 	%f92, [%rd9];
	fma.rn.f32 	%f93, %f1, %f92, %f91;
	add.f32 	%f94, %f1, 0f3F800000;
	div.rn.f32 	%f95, %f93, %f94;
	st.global.f32 	[%rd8], %f95;
	sub.f32 	%f96, %f95, %f89;
	fma.rn.f32 	%f97, %f68, %f96, %f95;
	add.s64 	%rd10, %rd6, %rd7;
	st.global.f32 	[%rd10], %f97;
	mov.f32 	%f172, 0f00000000;
	@%p15 bra 	$L__BB0_21;
	mul.wide.s32 	%rd53, %r95, 4;
	add.s64 	%rd54, %rd3, %rd53;
	ld.global.f32 	%f172, [%rd54];
$L__BB0_21:
	mov.f32 	%f173, 0f00000000;
	@%p8 bra 	$L__BB0_23;
	cvt.s64.s32 	%rd55, %r101;
	cvt.s64.s32 	%rd56, %r5;
	cvt.u64.u32 	%rd57, %r1;
	add.s64 	%rd58, %rd57, %rd56;
	add.s64 	%rd59, %rd58, %rd55;
	shl.b64 	%rd60, %rd59, 2;
	add.s64 	%rd61, %rd3, %rd60;
	ld.global.f32 	%f173, [%rd61+-4];
$L__BB0_23:
	add.s32 	%r85, %r67, 1;
	setp.ge.u32 	%p17, %r85, %r61;
	sub.f32 	%f24, %f172, %f173;
	mov.f32 	%f174, 0f00000000;
	@%p17 bra 	$L__BB0_25;
	mul.wide.s32 	%rd62, %r95, 4;
	add.s64 	%rd63, %rd2, %rd62;
	ld.global.f32 	%f174, [%rd63];
$L__BB0_25:
	mov.f32 	%f175, 0f00000000;
	@%p10 bra 	$L__BB0_27;
	mul.wide.s32 	%rd64, %r102, 4;
	add.s64 	%rd65, %rd2, %rd64;
	ld.global.f32 	%f175, [%rd65];
$L__BB0_27:
	add.s32 	%r86, %r1, 1;
	setp.ge.s32 	%p19, %r86, %r58;
	sub.f32 	%f102, %f174, %f175;
	add.s64 	%rd11, %rd8, %rd7;
	ld.global.f32 	%f103, [%rd11];
	add.f32 	%f104, %f24, %f102;
	fma.rn.f32 	%f105, %f66, %f104, %f103;
	add.s64 	%rd12, %rd9, %rd7;
	ld.global.f32 	%f106, [%rd12];
	fma.rn.f32 	%f107, %f1, %f106, %f105;
	add.f32 	%f108, %f1, 0f3F800000;
	div.rn.f32 	%f109, %f107, %f108;
	st.global.f32 	[%rd11], %f109;
	sub.f32 	%f110, %f109, %f103;
	fma.rn.f32 	%f111, %f68, %f110, %f109;
	add.s64 	%rd13, %rd10, %rd7;
	st.global.f32 	[%rd13], %f111;
	mov.f32 	%f176, 0f00000000;
	@%p19 bra 	$L__BB0_29;
	mul.wide.s32 	%rd66, %r94, 4;
	add.s64 	%rd67, %rd3, %rd66;
	ld.global.f32 	%f176, [%rd67];
$L__BB0_29:
	mov.f32 	%f177, 0f00000000;
	@%p8 bra 	$L__BB0_31;
	cvt.s64.s32 	%rd68, %r99;
	cvt.s64.s32 	%rd69, %r5;
	cvt.u64.u32 	%rd70, %r1;
	add.s64 	%rd71, %rd70, %rd69;
	add.s64 	%rd72, %rd71, %rd68;
	shl.b64 	%rd73, %rd72, 2;
	add.s64 	%rd74, %rd3, %rd73;
	ld.global.f32 	%f177, [%rd74+-4];
$L__BB0_31:
	add.s32 	%r87, %r67, 1;
	setp.ge.u32 	%p21, %r87, %r61;
	sub.f32 	%f33, %f176, %f177;
	mov.f32 	%f178, 0f00000000;
	@%p21 bra 	$L__BB0_33;
	mul.wide.s32 	%rd75, %r94, 4;
	add.s64 	%rd76, %rd2, %rd75;
	ld.global.f32 	%f178, [%rd76];
$L__BB0_33:
	mov.f32 	%f179, 0f00000000;
	@%p10 bra 	$L__BB0_35;
	mul.wide.s32 	%rd77, %r100, 4;
	add.s64 	%rd78, %rd2, %rd77;
	ld.global.f32 	%f179, [%rd78];
$L__BB0_35:
	and.b32  	%r107, %r60, 2147483644;
	sub.f32 	%f115, %f178, %f179;
	add.s64 	%rd79, %rd11, %rd7;
	ld.global.f32 	%f116, [%rd79];
	add.f32 	%f117, %f33, %f115;
	fma.rn.f32 	%f118, %f66, %f117, %f116;
	add.s64 	%rd80, %rd12, %rd7;
	ld.global.f32 	%f119, [%rd80];
	fma.rn.f32 	%f120, %f1, %f119, %f118;
	add.f32 	%f121, %f1, 0f3F800000;
	div.rn.f32 	%f122, %f120, %f121;
	st.global.f32 	[%rd79], %f122;
	sub.f32 	%f123, %f122, %f116;
	fma.rn.f32 	%f124, %f68, %f123, %f122;
	add.s64 	%rd81, %rd13, %rd7;
	st.global.f32 	[%rd81], %f124;
	add.s32 	%r105, %r105, 4;
	shl.b32 	%r88, %r7, 2;
	add.s32 	%r104, %r104, %r88;
	add.s32 	%r103, %r103, %r88;
	add.s32 	%r102, %r102, %r88;
	add.s32 	%r101, %r101, %r88;
	add.s32 	%r100, %r100, %r88;
	add.s32 	%r99, %r99, %r88;
	add.s32 	%r98, %r98, %r88;
	add.s32 	%r97, %r97, %r88;
	add.s32 	%r96, %r96, %r88;
	add.s32 	%r95, %r95, %r88;
	add.s32 	%r94, %r94, %r88;
	add.s32 	%r93, %r93, %r88;
	setp.ne.s32 	%p23, %r105, 0;
	@%p23 bra 	$L__BB0_3;
$L__BB0_36:
	and.b32  	%r46, %r60, 3;
	setp.eq.s32 	%p24, %r46, 0;
	@%p24 bra 	$L__BB0_65;
	ld.param.u64 	%rd133, [_Z11dual_ascentPfS_S_S_S_fffiii_param_1];
	ld.param.u64 	%rd131, [_Z11dual_ascentPfS_S_S_S_fffiii_param_0];
	cvta.to.global.u64 	%rd14, %rd131;
	cvta.to.global.u64 	%rd15, %rd133;
	add.f32 	%f38, %f1, 0f3F800000;
	add.s32 	%r47, %r1, 1;
	add.s32 	%r48, %r67, 1;
	add.s32 	%r49, %r5, %r1;
	setp.eq.s32 	%p25, %r46, 1;
	@%p25 bra 	$L__BB0_55;
	setp.ge.s32 	%p26, %r47, %r58;
	mul.lo.s32 	%r50, %r7, %r107;
	add.s32 	%r51, %r49, %r50;
	mov.f32 	%f180, 0f00000000;
	@%p26 bra 	$L__BB0_40;
	mul.wide.s32 	%rd82, %r51, 4;
	add.s64 	%rd83, %rd3, %rd82;
	ld.global.f32 	%f180, [%rd83];
$L__BB0_40:
	setp.lt.s32 	%p27, %r1, 1;
	mov.f32 	%f181, 0f00000000;
	@%p27 bra 	$L__BB0_42;
	cvt.s64.s32 	%rd84, %r50;
	cvt.s64.s32 	%rd85, %r5;
	cvt.u64.u32 	%rd86, %r1;
	add.s64 	%rd87, %rd86, %rd85;
	add.s64 	%rd88, %rd87, %rd84;
	shl.b64 	%rd89, %rd88, 2;
	add.s64 	%rd90, %rd3, %rd89;
	ld.global.f32 	%f181, [%rd90+-4];
$L__BB0_42:
	setp.ge.u32 	%p28, %r48, %r61;
	sub.f32 	%f43, %f180, %f181;
	mov.f32 	%f182, 0f00000000;
	@%p28 bra 	$L__BB0_44;
	mul.wide.s32 	%rd91, %r51, 4;
	add.s64 	%rd92, %rd2, %rd91;
	ld.global.f32 	%f182, [%rd92];
$L__BB0_44:
	setp.eq.s32 	%p29, %r67, 0;
	mov.f32 	%f183, 0f00000000;
	@%p29 bra 	$L__BB0_46;
	add.s32 	%r89, %r8, %r50;
	mul.wide.s32 	%rd93, %r89, 4;
	add.s64 	%rd94, %rd2, %rd93;
	ld.global.f32 	%f183, [%rd94];
$L__BB0_46:
	setp.ge.s32 	%p30, %r47, %r58;
	sub.f32 	%f130, %f182, %f183;
	mul.wide.s32 	%rd95, %r51, 4;
	add.s64 	%rd16, %rd14, %rd95;
	ld.global.f32 	%f131, [%rd16];
	add.f32 	%f132, %f43, %f130;
	fma.rn.f32 	%f133, %f66, %f132, %f131;
	add.s64 	%rd17, %rd1, %rd95;
	ld.global.f32 	%f134, [%rd17];
	fma.rn.f32 	%f135, %f1, %f134, %f133;
	div.rn.f32 	%f136, %f135, %f38;
	st.global.f32 	[%rd16], %f136;
	sub.f32 	%f137, %f136, %f131;
	fma.rn.f32 	%f138, %f68, %f137, %f136;
	add.s64 	%rd18, %rd15, %rd95;
	st.global.f32 	[%rd18], %f138;
	add.s32 	%r52, %r50, %r7;
	add.s32 	%r53, %r51, %r7;
	mov.f32 	%f184, 0f00000000;
	@%p30 bra 	$L__BB0_48;
	mul.wide.s32 	%rd96, %r53, 4;
	add.s64 	%rd97, %rd3, %rd96;
	ld.global.f32 	%f184, [%rd97];
$L__BB0_48:
	setp.lt.s32 	%p31, %r1, 1;
	mov.f32 	%f185, 0f00000000;
	@%p31 bra 	$L__BB0_50;
	cvt.s64.s32 	%rd98, %r52;
	cvt.s64.s32 	%rd99, %r5;
	cvt.u64.u32 	%rd100, %r1;
	add.s64 	%rd101, %rd100, %rd99;
	add.s64 	%rd102, %rd101, %rd98;
	shl.b64 	%rd103, %rd102, 2;
	add.s64 	%rd104, %rd3, %rd103;
	ld.global.f32 	%f185, [%rd104+-4];
$L__BB0_50:
	setp.ge.u32 	%p32, %r48, %r61;
	sub.f32 	%f52, %f184, %f185;
	mov.f32 	%f186, 0f00000000;
	@%p32 bra 	$L__BB0_52;
	mul.wide.s32 	%rd105, %r53, 4;
	add.s64 	%rd106, %rd2, %rd105;
	ld.global.f32 	%f186, [%rd106];
$L__BB0_52:
	mov.f32 	%f187, 0f00000000;
	@%p29 bra 	$L__BB0_54;
	add.s32 	%r90, %r8, %r52;
	mul.wide.s32 	%rd107, %r90, 4;
	add.s64 	%rd108, %rd2, %rd107;
	ld.global.f32 	%f187, [%rd108];
$L__BB0_54:
	sub.f32 	%f142, %f186, %f187;
	mul.wide.s32 	%rd109, %r7, 4;
	add.s64 	%rd110, %rd16, %rd109;
	ld.global.f32 	%f143, [%rd110];
	add.f32 	%f144, %f52, %f142;
	fma.rn.f32 	%f145, %f66, %f144, %f143;
	add.s64 	%rd111, %rd17, %rd109;
	ld.global.f32 	%f146, [%rd111];
	fma.rn.f32 	%f147, %f1, %f146, %f145;
	div.rn.f32 	%f148, %f147, %f38;
	st.global.f32 	[%rd110], %f148;
	sub.f32 	%f149, %f148, %f143;
	fma.rn.f32 	%f150, %f68, %f149, %f148;
	add.s64 	%rd112, %rd18, %rd109;
	st.global.f32 	[%rd112], %f150;
	add.s32 	%r107, %r107, 2;
$L__BB0_55:
	and.b32  	%r91, %r60, 1;
	setp.eq.b32 	%p34, %r91, 1;
	not.pred 	%p35, %p34;
	@%p35 bra 	$L__BB0_65;
	setp.ge.s32 	%p36, %r47, %r58;
	mul.lo.s32 	%r56, %r7, %r107;
	add.s32 	%r57, %r49, %r56;
	mov.f32 	%f188, 0f00000000;
	@%p36 bra 	$L__BB0_58;
	mul.wide.s32 	%rd113, %r57, 4;
	add.s64 	%rd114, %rd3, %rd113;
	ld.global.f32 	%f188, [%rd114];
$L__BB0_58:
	setp.lt.s32 	%p37, %r1, 1;
	mov.f32 	%f189, 0f00000000;
	@%p37 bra 	$L__BB0_60;
	cvt.s64.s32 	%rd115, %r56;
	cvt.s64.s32 	%rd116, %r5;
	cvt.u64.u32 	%rd117, %r1;
	add.s64 	%rd118, %rd117, %rd116;
	add.s64 	%rd119, %rd118, %rd115;
	shl.b64 	%rd120, %rd119, 2;
	add.s64 	%rd121, %rd3, %rd120;
	ld.global.f32 	%f189, [%rd121+-4];
$L__BB0_60:
	setp.ge.u32 	%p38, %r48, %r61;
	sub.f32 	%f61, %f188, %f189;
	mov.f32 	%f190, 0f00000000;
	@%p38 bra 	$L__BB0_62;
	mul.wide.s32 	%rd122, %r57, 4;
	add.s64 	%rd123, %rd2, %rd122;
	ld.global.f32 	%f190, [%rd123];
$L__BB0_62:
	setp.eq.s32 	%p39, %r67, 0;
	mov.f32 	%f191, 0f00000000;
	@%p39 bra 	$L__BB0_64;
	add.s32 	%r92, %r8, %r56;
	mul.wide.s32 	%rd124, %r92, 4;
	add.s64 	%rd125, %rd2, %rd124;
	ld.global.f32 	%f191, [%rd125];
$L__BB0_64:
	sub.f32 	%f155, %f190, %f191;
	mul.wide.s32 	%rd126, %r57, 4;
	add.s64 	%rd127, %rd14, %rd126;
	ld.global.f32 	%f156, [%rd127];
	add.f32 	%f157, %f61, %f155;
	fma.rn.f32 	%f158, %f66, %f157, %f156;
	add.s64 	%rd128, %rd1, %rd126;
	ld.global.f32 	%f159, [%rd128];
	fma.rn.f32 	%f160, %f1, %f159, %f158;
	div.rn.f32 	%f161, %f160, %f38;
	st.global.f32 	[%rd127], %f161;
	sub.f32 	%f162, %f161, %f156;
	fma.rn.f32 	%f163, %f68, %f162, %f161;
	add.s64 	%rd129, %rd15, %rd126;
	st.global.f32 	[%rd129], %f163;
$L__BB0_65:
	ret;

}


// ===== COMPILED SASS (sm_100) =====

	.target	sm_100

	.elftype	@"ET_EXEC"


//--------------------- .note.nv.tkinfo           --------------------------
	.section	.note.nv.tkinfo,"",@"SHT_NOTE"
	.sectionflags	@"SHF_NOTE_NV_TKINFO"
	.tkinfo
        /*0018*/ 	.word	0x00000002
        /*0030*/ 	.string	""
        /*0030*/ 	.string	"ptxas"
        /*0030*/ 	.string	"Cuda compilation tools, release 13.0, V13.0.88"
        /*0030*/ 	.string	"Build cuda_13.0.r13.0/compiler.36424714_0"
        /*0030*/ 	.string	"-arch sm_100 -m 64 "



//--------------------- .note.nv.cuinfo           --------------------------
	.section	.note.nv.cuinfo,"",@"SHT_NOTE"
	.sectionflags	@"SHF_NOTE_NV_CUINFO"
        /*0018*/ 	.short	0x0002
        /*001a*/ 	.short	0x0064
        /*001c*/ 	.short	0x0082
	.zero		2


//--------------------- .nv.info                  --------------------------
	.section	.nv.info,"",@"SHT_CUDA_INFO"
	.align	4


	//----- nvinfo : EIATTR_REGCOUNT
	.align		4
        /*0000*/ 	.byte	0x04, 0x2f
        /*0002*/ 	.short	(.L_1 - .L_0)
	.align		4
.L_0:
        /*0004*/ 	.word	index@(_Z11dual_ascentPfS_S_S_S_fffiii)
        /*0008*/ 	.word	0x00000028


	//----- nvinfo : EIATTR_FRAME_SIZE
	.align		4
.L_1:
        /*000c*/ 	.byte	0x04, 0x11
        /*000e*/ 	.short	(.L_3 - .L_2)
	.align		4
.L_2:
        /*0010*/ 	.word	index@($__internal_0_$__cuda_sm3x_div_rn_noftz_f32_slowpath)
        /*0014*/ 	.word	0x00000000


	//----- nvinfo : EIATTR_FRAME_SIZE
	.align		4
.L_3:
        /*0018*/ 	.byte	0x04, 0x11
        /*001a*/ 	.short	(.L_5 - .L_4)
	.align		4
.L_4:
        /*001c*/ 	.word	index@(_Z11dual_ascentPfS_S_S_S_fffiii)
        /*0020*/ 	.word	0x00000000


	//----- nvinfo : EIATTR_MIN_STACK_SIZE
	.align		4
.L_5:
        /*0024*/ 	.byte	0x04, 0x12
        /*0026*/ 	.short	(.L_7 - .L_6)
	.align		4
.L_6:
        /*0028*/ 	.word	index@(_Z11dual_ascentPfS_S_S_S_fffiii)
        /*002c*/ 	.word	0x00000000
.L_7:


//--------------------- .nv.compat                --------------------------
	.section	.nv.compat,"",@"SHT_CUDA_COMPAT_INFO"
	.align	4
        /*0000*/ 	.byte	0x02, 0x09, 0x00, 0x00, 0x02, 0x02, 0x01, 0x00, 0x02, 0x05, 0x05, 0x00, 0x03, 0x07, 0x01, 0x01
        /*0010*/ 	.byte	0x02, 0x03, 0x00, 0x00, 0x02, 0x06, 0x01, 0x00, 0x04, 0x0b, 0x08, 0x00, 0x01, 0x00, 0x00, 0x00
        /*0020*/ 	.byte	0x00, 0x00, 0x00, 0x00


//--------------------- .nv.info._Z11dual_ascentPfS_S_S_S_fffiii --------------------------
	.section	.nv.info._Z11dual_ascentPfS_S_S_S_fffiii,"",@"SHT_CUDA_INFO"
	.sectionflags	@""
	.align	4


	//----- nvinfo : EIATTR_CUDA_API_VERSION
	.align		4
        /*0000*/ 	.byte	0x04, 0x37
        /*0002*/ 	.short	(.L_9 - .L_8)
.L_8:
        /*0004*/ 	.word	0x00000082


	//----- nvinfo : EIATTR_KPARAM_INFO
	.align		4
.L_9:
        /*0008*/ 	.byte	0x04, 0x17
        /*000a*/ 	.short	(.L_11 - .L_10)
.L_10:
        /*000c*/ 	.word	0x00000000
        /*0010*/ 	.short	0x000a
        /*0012*/ 	.short	0x003c
        /*0014*/ 	.byte	0x00, 0xf0, 0x11, 0x00


	//----- nvinfo : EIATTR_KPARAM_INFO
	.align		4
.L_11:
        /*0018*/ 	.byte	0x04, 0x17
        /*001a*/ 	.short	(.L_13 - .L_12)
.L_12:
        /*001c*/ 	.word	0x00000000
        /*0020*/ 	.short	0x0009
        /*0022*/ 	.short	0x0038
        /*0024*/ 	.byte	0x00, 0xf0, 0x11, 0x00


	//----- nvinfo : EIATTR_KPARAM_INFO
	.align		4
.L_13:
        /*0028*/ 	.byte	0x04, 0x17
        /*002a*/ 	.short	(.L_15 - .L_14)
.L_14:
        /*002c*/ 	.word	0x00000000
        /*0030*/ 	.short	0x0008
        /*0032*/ 	.short	0x0034
        /*0034*/ 	.byte	0x00, 0xf0, 0x11, 0x00


	//----- nvinfo : EIATTR_KPARAM_INFO
	.align		4
.L_15:
        /*0038*/ 	.byte	0x04, 0x17
        /*003a*/ 	.short	(.L_17 - .L_16)
.L_16:
        /*003c*/ 	.word	0x00000000
        /*0040*/ 	.short	0x0007
        /*0042*/ 	.short	0x0030
        /*0044*/ 	.byte	0x00, 0xf0, 0x11, 0x00


	//----- nvinfo : EIATTR_KPARAM_INFO
	.align		4
.L_17:
        /*0048*/ 	.byte	0x04, 0x17
        /*004a*/ 	.short	(.L_19 - .L_18)
.L_18:
        /*004c*/ 	.word	0x00000000
        /*0050*/ 	.short	0x0006
        /*0052*/ 	.short	0x002c
        /*0054*/ 	.byte	0x00, 0xf0, 0x11, 0x00


	//----- nvinfo : EIATTR_KPARAM_INFO
	.align		4
.L_19:
        /*0058*/ 	.byte	0x04, 0x17
        /*005a*/ 	.short	(.L_21 - .L_20)
.L_20:
        /*005c*/ 	.word	0x00000000
        /*0060*/ 	.short	0x0005
        /*0062*/ 	.short	0x0028
        /*0064*/ 	.byte	0x00, 0xf0, 0x11, 0x00


	//----- nvinfo : EIATTR_KPARAM_INFO
	.align		4
.L_21:
        /*0068*/ 	.byte	0x04, 0x17
        /*006a*/ 	.short	(.L_23 - .L_22)
.L_22:
        /*006c*/ 	.word	0x00000000
        /*0070*/ 	.short	0x0004
        /*0072*/ 	.short	0x0020
        /*0074*/ 	.byte	0x00, 0xf5, 0x21, 0x00


	//----- nvinfo : EIATTR_KPARAM_INFO
	.align		4
.L_23:
        /*0078*/ 	.byte	0x04, 0x17
        /*007a*/ 	.short	(.L_25 - .L_24)
.L_24:
        /*007c*/ 	.word	0x00000000
        /*0080*/ 	.short	0x0003
        /*0082*/ 	.short	0x0018
        /*0084*/ 	.byte	0x00, 0xf5, 0x21, 0x00


	//----- nvinfo : EIATTR_KPARAM_INFO
	.align		4
.L_25:
        /*0088*/ 	.byte	0x04, 0x17
        /*008a*/ 	.short	(.L_27 - .L_26)
.L_26:
        /*008c*/ 	.word	0x00000000
        /*0090*/ 	.short	0x0002
        /*0092*/ 	.short	0x0010
        /*0094*/ 	.byte	0x00, 0xf5, 0x21, 0x00


	//----- nvinfo : EIATTR_KPARAM_INFO
	.align		4
.L_27:
        /*0098*/ 	.byte	0x04, 0x17
        /*009a*/ 	.short	(.L_29 - .L_28)
.L_28:
        /*009c*/ 	.word	0x00000000
        /*00a0*/ 	.short	0x0001
        /*00a2*/ 	.short	0x0008
        /*00a4*/ 	.byte	0x00, 0xf5, 0x21, 0x00


	//----- nvinfo : EIATTR_KPARAM_INFO
	.align		4
.L_29:
        /*00a8*/ 	.byte	0x04, 0x17
        /*00aa*/ 	.short	(.L_31 - .L_30)
.L_30:
        /*00ac*/ 	.word	0x00000000
        /*00b0*/ 	.short	0x0000
        /*00b2*/ 	.short	0x0000
        /*00b4*/ 	.byte	0x00, 0xf5, 0x21, 0x00


	//----- nvinfo : EIATTR_SPARSE_MMA_MASK
	.align		4
.L_31:
        /*00b8*/ 	.byte	0x03, 0x50
        /*00ba*/ 	.short	0x0000


	//----- nvinfo : EIATTR_MAXREG_COUNT
	.align		4
        /*00bc*/ 	.byte	0x03, 0x1b
        /*00be*/ 	.short	0x00ff


	//----- nvinfo : EIATTR_MERCURY_ISA_VERSION
	.align		4
        /*00c0*/ 	.byte	0x03, 0x5f
        /*00c2*/ 	.short	0x0101


	//----- nvinfo : EIATTR_INT_WARP_WIDE_INSTR_OFFSETS
	.align		4
        /*00c4*/ 	.byte	0x04, 0x31
        /*00c6*/ 	.short	(.L_33 - .L_32)


	//   ....[0]....
.L_32:
        /*00c8*/ 	.word	0x00000a80


	//   ....[1]....
        /*00cc*/ 	.word	0x00000e40


	//   ....[2]....
        /*00d0*/ 	.word	0x00001480


	//   ....[3]....
        /*00d4*/ 	.word	0x00001820


	//   ....[4]....
        /*00d8*/ 	.word	0x00001ca0


	//----- nvinfo : EIATTR_VRC_CTA_INIT_COUNT
	.align		4
.L_33:
        /*00dc*/ 	.byte	0x02, 0x4a
	.zero		1
	.zero		1


	//----- nvinfo : EIATTR_EXIT_INSTR_OFFSETS
	.align		4
        /*00e0*/ 	.byte	0x04, 0x1c
        /*00e2*/ 	.short	(.L_35 - .L_34)


	//   ....[0]....
.L_34:
        /*00e4*/ 	.word	0x00000100


	//   ....[1]....
        /*00e8*/ 	.word	0x00001380


	//   ....[2]....
        /*00ec*/ 	.word	0x00001c10


	//   ....[3]....
        /*00f0*/ 	.word	0x00002020


	//----- nvinfo : EIATTR_CRS_STACK_SIZE
	.align		4
.L_35:
        /*00f4*/ 	.byte	0x04, 0x1e
        /*00f6*/ 	.short	(.L_37 - .L_36)
.L_36:
        /*00f8*/ 	.word	0x00000000


	//----- nvinfo : EIATTR_CBANK_PARAM_SIZE
	.align		4
.L_37:
        /*00fc*/ 	.byte	0x03, 0x19
        /*00fe*/ 	.short	0x0040


	//----- nvinfo : EIATTR_PARAM_CBANK
	.align		4
        /*0100*/ 	.byte	0x04, 0x0a
        /*0102*/ 	.short	(.L_39 - .L_38)
	.align		4
.L_38:
        /*0104*/ 	.word	index@(.nv.constant0._Z11dual_ascentPfS_S_S_S_fffiii)
        /*0108*/ 	.short	0x0380
        /*010a*/ 	.short	0x0040


	//----- nvinfo : EIATTR_SW_WAR
	.align		4
.L_39:
        /*010c*/ 	.byte	0x04, 0x36
        /*010e*/ 	.short	(.L_41 - .L_40)
.L_40:
        /*0110*/ 	.word	0x00000008
.L_41:


//--------------------- .nv.callgraph             --------------------------
	.section	.nv.callgraph,"",@"SHT_CUDA_CALLGRAPH"
	.align	4
	.sectionentsize	8
	.align		4
        /*0000*/ 	.word	0x00000000
	.align		4
        /*0004*/ 	.word	0xffffffff
	.align		4
        /*0008*/ 	.word	0x00000000
	.align		4
        /*000c*/ 	.word	0xfffffffe
	.align		4
        /*0010*/ 	.word	0x00000000
	.align		4
        /*0014*/ 	.word	0xfffffffd
	.align		4
        /*0018*/ 	.word	0x00000000
	.align		4
        /*001c*/ 	.word	0xfffffffc


//--------------------- .text._Z11dual_ascentPfS_S_S_S_fffiii --------------------------
	.section	.text._Z11dual_ascentPfS_S_S_S_fffiii,"ax",@progbits
	.align	128
        .global         _Z11dual_ascentPfS_S_S_S_fffiii
        .type           _Z11dual_ascentPfS_S_S_S_fffiii,@function
        .size           _Z11dual_ascentPfS_S_S_S_fffiii,(.L_x_29 - _Z11dual_ascentPfS_S_S_S_fffiii)
        .other          _Z11dual_ascentPfS_S_S_S_fffiii,@"STO_CUDA_ENTRY STV_DEFAULT"
_Z11dual_ascentPfS_S_S_S_fffiii:
.text._Z11dual_ascentPfS_S_S_S_fffiii:
[----:B------:R-:W-:Y:S01]  /*0000*/  LDC R1, c[0x0][0x37c] ;  /* 0x0000df00ff017b82 */ /* 0x000fe20000000800 */
[----:B------:R-:W0:Y:S07]  /*0010*/  S2R R11, SR_TID.Y ;  /* 0x00000000000b7919 */ /* 0x000e2e0000002200 */
[----:B------:R-:W1:Y:S01]  /*0020*/  S2UR UR4, SR_CTAID.Y ;  /* 0x00000000000479c3 */ /* 0x000e620000002600 */
[----:B------:R-:W2:Y:S01]  /*0030*/  LDCU UR5, c[0x0][0x360] ;  /* 0x00006c00ff0577ac */ /* 0x000ea20008000800 */
[----:B------:R-:W2:Y:S01]  /*0040*/  S2R R4, SR_TID.X ;  /* 0x0000000000047919 */ /* 0x000ea20000002100 */
[----:B------:R-:W1:Y:S01]  /*0050*/  LDCU UR6, c[0x0][0x364] ;  /* 0x00006c80ff0677ac */ /* 0x000e620008000800 */
[----:B------:R-:W2:Y:S01]  /*0060*/  S2R R3, SR_CTAID.X ;  /* 0x0000000000037919 */ /* 0x000ea20000002500 */
[----:B------:R-:W3:Y:S01]  /*0070*/  LDCU.64 UR16, c[0x0][0x3b8] ;  /* 0x00007700ff1077ac */ /* 0x000ee20008000a00 */
[----:B------:R-:W4:Y:S01]  /*0080*/  LDCU UR13, c[0x0][0x3b4] ;  /* 0x00007680ff0d77ac */ /* 0x000f220008000800 */
[----:B-1----:R-:W-:Y:S01]  /*0090*/  UIMAD UR6, UR6, UR4, URZ ;  /* 0x00000004060672a4 */ /* 0x002fe2000f8e02ff */
[----:B---3--:R-:W-:-:S05]  /*00a0*/  IMAD.U32 R0, RZ, RZ, UR17 ;  /* 0x00000011ff007e24 */ /* 0x008fca000f8e00ff */
[----:B0-----:R-:W-:-:S04]  /*00b0*/  IADD3 R2, PT, PT, R11, UR6, RZ ;  /* 0x000000060b027c10 */ /* 0x001fc8000fffe0ff */
[----:B------:R-:W-:Y:S01]  /*00c0*/  ISETP.GE.AND P0, PT, R2, UR16, PT ;  /* 0x0000001002007c0c */ /* 0x000fe2000bf06270 */
[----:B--2---:R-:W-:-:S05]  /*00d0*/  IMAD R4, R3, UR5, R4 ;  /* 0x0000000503047c24 */ /* 0x004fca000f8e0204 */
[----:B----4-:R-:W-:-:S04]  /*00e0*/  ISETP.GE.OR P0, PT, R4, UR13, P0 ;  /* 0x0000000d04007c0c */ /* 0x010fc80008706670 */
[----:B------:R-:W-:-:S13]  /*00f0*/  ISETP.LT.OR P0, PT, R0, 0x1, P0 ;  /* 0x000000010000780c */ /* 0x000fda0000701670 */
[----:B------:R-:W-:Y:S05]  /*0100*/  @P0 EXIT ;  /* 0x000000000000094d */ /* 0x000fea0003800000 */
[----:B------:R-:W0:Y:S01]  /*0110*/  LDC.64 R6, c[0x0][0x3a8] ;  /* 0x0000ea00ff067b82 */ /* 0x000e220000000a00 */
[----:B------:R-:W-:Y:S01]  /*0120*/  UISETP.GE.U32.AND UP0, UPT, UR17, 0x4, UPT ;  /* 0x000000041100788c */ /* 0x000fe2000bf06070 */
[----:B------:R-:W-:Y:S01]  /*0130*/  IMAD R5, R2, UR13, RZ ;  /* 0x0000000d02057c24 */ /* 0x000fe2000f8e02ff */
[----:B------:R-:W1:Y:S01]  /*0140*/  LDCU.64 UR14, c[0x0][0x358] ;  /* 0x00006b00ff0e77ac */ /* 0x000e620008000a00 */
[----:B------:R-:W-:Y:S01]  /*0150*/  UIMAD UR7, UR16, UR13, URZ ;  /* 0x0000000d100772a4 */ /* 0x000fe2000f8e02ff */
[----:B------:R-:W-:Y:S01]  /*0160*/  UMOV UR4, URZ ;  /* 0x000000ff00047c82 */ /* 0x000fe20008000000 */
[----:B0-----:R-:W-:-:S05]  /*0170*/  FMUL R6, R6, R7 ;  /* 0x0000000706067220 */ /* 0x001fca0000400000 */
[----:B------:R-:W-:Y:S02]  /*0180*/  R2UR UR10, R6 ;  /* 0x00000000060a72ca */ /* 0x000fe400000e0000 */
[----:B------:R-:W-:Y:S01]  /*0190*/  IADD3 R6, PT, PT, R4, -UR13, R5 ;  /* 0x8000000d04067c10 */ /* 0x000fe2000fffe005 */
[----:B-1----:R-:W-:-:S12]  /*01a0*/  BRA.U !UP0, `(.L_x_0) ;  /* 0x00000011086c7547 */ /* 0x002fd8000b800000 */
[----:B------:R-:W-:Y:S01]  /*01b0*/  MOV R17, UR16 ;  /* 0x0000001000117c02 */ /* 0x000fe20008000f00 */
[----:B------:R-:W-:Y:S01]  /*01c0*/  ULOP3.LUT UR4, UR17, 0x7ffffffc, URZ, 0xc0, !UPT ;  /* 0x7ffffffc11047892 */ /* 0x000fe2000f8ec0ff */
[C---:B------:R-:W-:Y:S01]  /*01d0*/  IADD3 R8, P0, PT, R4.reuse, R5, RZ ;  /* 0x0000000504087210 */ /* 0x040fe20007f1e0ff */
[----:B------:R-:W-:Y:S01]  /*01e0*/  IMAD.IADD R7, R4, 0x1, R5 ;  /* 0x0000000104077824 */ /* 0x000fe200078e0205 */
[C---:B------:R-:W-:Y:S01]  /*01f0*/  IADD3 R11, PT, PT, R17.reuse, UR6, R11 ;  /* 0x00000006110b7c10 */ /* 0x040fe2000fffe00b */
[C-C-:B------:R-:W-:Y:S01]  /*0200*/  IMAD R13, R17.reuse, 0x2, R2.reuse ;  /* 0x00000002110d7824 */ /* 0x140fe200078e0202 */
[----:B------:R-:W-:Y:S01]  /*0210*/  MOV R9, R6 ;  /* 0x0000000600097202 */ /* 0x000fe20000000f00 */
[----:B------:R-:W-:Y:S01]  /*0220*/  IMAD R17, R17, 0x3, R2 ;  /* 0x0000000311117824 */ /* 0x000fe200078e0202 */
[----:B------:R-:W-:Y:S01]  /*0230*/  IADD3 R3, PT, PT, R11, -0x1, RZ ;  /* 0xffffffff0b037810 */ /* 0x000fe20007ffe0ff */
[----:B------:R-:W-:Y:S01]  /*0240*/  VIADD R15, R13, 0xffffffff ;  /* 0xffffffff0d0f7836 */ /* 0x000fe20000000000 */
[----:B------:R-:W-:Y:S01]  /*0250*/  LEA.HI.X.SX32 R10, R5, RZ, 0x1, P0 ;  /* 0x000000ff050a7211 */ /* 0x000fe200000f0eff */
[--C-:B------:R-:W-:Y:S01]  /*0260*/  IMAD R12, R13, UR13, R4.reuse ;  /* 0x0000000d0d0c7c24 */ /* 0x100fe2000f8e0204 */
[----:B------:R-:W-:Y:S01]  /*0270*/  IADD3 R19, PT, PT, R17, -0x1, RZ ;  /* 0xffffffff11137810 */ /* 0x000fe20007ffe0ff */
[--C-:B------:R-:W-:Y:S01]  /*0280*/  IMAD R11, R11, UR13, R4.reuse ;  /* 0x0000000d0b0b7c24 */ /* 0x100fe2000f8e0204 */
[----:B------:R-:W-:Y:S01]  /*0290*/  USHF.L.U32 UR11, UR7, 0x1, URZ ;  /* 0x00000001070b7899 */ /* 0x000fe200080006ff */
[--C-:B------:R-:W-:Y:S01]  /*02a0*/  IMAD R13, R17, UR13, R4.reuse ;  /* 0x0000000d110d7c24 */ /* 0x100fe2000f8e0204 */
[----:B------:R-:W-:Y:S01]  /*02b0*/  UIMAD UR12, UR7, 0x3, URZ ;  /* 0x00000003070c78a4 */ /* 0x000fe2000f8e02ff */
[--C-:B------:R-:W-:Y:S01]  /*02c0*/  IMAD R14, R3, UR13, R4.reuse ;  /* 0x0000000d030e7c24 */ /* 0x100fe2000f8e0204 */
[----:B------:R-:W0:Y:S01]  /*02d0*/  LDCU UR19, c[0x0][0x3b8] ;  /* 0x00007700ff1377ac */ /* 0x000e220008000800 */
[----:B------:R-:W-:-:S02]  /*02e0*/  IMAD R15, R15, UR13, R4 ;  /* 0x0000000d0f0f7c24 */ /* 0x000fc4000f8e0204 */
[----:B------:R-:W-:Y:S01]  /*02f0*/  IMAD R22, R19, UR13, R4 ;  /* 0x0000000d13167c24 */ /* 0x000fe2000f8e0204 */
[----:B------:R-:W1:Y:S01]  /*0300*/  LDCU UR20, c[0x0][0x3a8] ;  /* 0x00007500ff1477ac */ /* 0x000e620008000800 */
[----:B------:R-:W2:Y:S01]  /*0310*/  LDCU UR18, c[0x0][0x3b0] ;  /* 0x00007600ff1277ac */ /* 0x000ea20008000800 */
[----:B------:R-:W3:Y:S01]  /*0320*/  LDCU UR21, c[0x0][0x3b4] ;  /* 0x00007680ff1577ac */ /* 0x000ee20008000800 */
[----:B------:R-:W4:Y:S01]  /*0330*/  LDCU UR22, c[0x0][0x3bc] ;  /* 0x00007780ff1677ac */ /* 0x000f220008000800 */
[----:B------:R-:W-:Y:S01]  /*0340*/  UIADD3 UR8, UPT, UPT, -UR4, URZ, URZ ;  /* 0x000000ff04087290 */ /* 0x000fe2000fffe1ff */
[----:B------:R-:W-:Y:S01]  /*0350*/  UMOV UR5, URZ ;  /* 0x000000ff00057c82 */ /* 0x000fe20008000000 */
[----:B------:R-:W-:-:S10]  /*0360*/  UMOV UR9, UR7 ;  /* 0x0000000700097c82 */ /* 0x000fd40008000000 */
.L_x_9:
[C---:B------:R-:W-:Y:S01]  /*0370*/  ISETP.GE.AND P1, PT, R4.reuse, 0x1, PT ;  /* 0x000000010400780c */ /* 0x040fe20003f26270 */
[----:B------:R-:W-:Y:S01]  /*0380*/  VIADD R0, R4, 0x1 ;  /* 0x0000000104007836 */ /* 0x000fe20000000000 */
[C---:B------:R-:W-:Y:S01]  /*0390*/  IADD3 R3, PT, PT, R2.reuse, 0x1, RZ ;  /* 0x0000000102037810 */ /* 0x040fe20007ffe0ff */
[----:B------:R-:W5:Y:S01]  /*03a0*/  LDC.64 R24, c[0x0][0x380] ;  /* 0x0000e000ff187b82 */ /* 0x000f620000000a00 */
[----:B------:R-:W-:Y:S01]  /*03b0*/  ISETP.NE.AND P0, PT, R2, RZ, PT ;  /* 0x000000ff0200720c */ /* 0x000fe20003f05270 */
[----:B------:R-:W-:Y:S01]  /*03c0*/  IMAD.MOV.U32 R32, RZ, RZ, RZ ;  /* 0x000000ffff207224 */ /* 0x000fe200078e00ff */
[----:B---3--:R-:W-:Y:S02]  /*03d0*/  ISETP.GE.AND P5, PT, R0, UR21, PT ;  /* 0x0000001500007c0c */ /* 0x008fe4000bfa6270 */
[----:B0-----:R-:W-:Y:S02]  /*03e0*/  ISETP.GE.U32.AND P2, PT, R3, UR19, PT ;  /* 0x0000001303007c0c */ /* 0x001fe4000bf46070 */
[----:B------:R-:W-:Y:S01]  /*03f0*/  MOV R3, UR5 ;  /* 0x0000000500037c02 */ /* 0x000fe20008000f00 */
[----:B------:R-:W0:Y:S02]  /*0400*/  LDC.64 R18, c[0x0][0x3a0] ;  /* 0x0000e800ff127b82 */ /* 0x000e240000000a00 */
[----:B------:R-:W-:-:S04]  /*0410*/  @P1 IADD3 R0, P3, PT, R8, UR5, RZ ;  /* 0x0000000508001c10 */ /* 0x000fc8000ff7e0ff */
[----:B------:R-:W-:Y:S02]  /*0420*/  @P1 LEA.HI.X.SX32 R3, R3, R10, 0x1, P3 ;  /* 0x0000000a03031211 */ /* 0x000fe400018f0eff */
[----:B------:R-:W3:Y:S08]  /*0430*/  @P1 LDC.64 R16, c[0x0][0x390] ;  /* 0x0000e400ff101b82 */ /* 0x000ef00000000a00 */
[----:B------:R-:W1:Y:S08]  /*0440*/  @!P5 LDC.64 R28, c[0x0][0x390] ;  /* 0x0000e400ff1cdb82 */ /* 0x000e700000000a00 */
[----:B------:R-:W2:Y:S08]  /*0450*/  @!P2 LDC.64 R26, c[0x0][0x398] ;  /* 0x0000e600ff1aab82 */ /* 0x000eb00000000a00 */
[----:B------:R-:W4:Y:S01]  /*0460*/  @P0 LDC.64 R20, c[0x0][0x398] ;  /* 0x0000e600ff140b82 */ /* 0x000f220000000a00 */
[----:B---3--:R-:W-:-:S04]  /*0470*/  @P1 LEA R30, P3, R0, R16, 0x2 ;  /* 0x00000010001e1211 */ /* 0x008fc800078610ff */
[----:B------:R-:W-:Y:S01]  /*0480*/  @P1 LEA.HI.X R31, R0, R17, R3, 0x2, P3 ;  /* 0x00000011001f1211 */ /* 0x000fe200018f1403 */
[----:B------:R-:W-:Y:S02]  /*0490*/  HFMA2 R0, -RZ, RZ, 0, 0 ;  /* 0x00000000ff007431 */ /* 0x000fe400000001ff */
[----:B------:R-:W-:Y:S01]  /*04a0*/  IMAD.MOV.U32 R3, RZ, RZ, RZ ;  /* 0x000000ffff037224 */ /* 0x000fe200078e00ff */
[----:B------:R-:W-:Y:S01]  /*04b0*/  MOV R17, RZ ;  /* 0x000000ff00117202 */ /* 0x000fe20000000f00 */
[----:B-1----:R-:W-:-:S04]  /*04c0*/  @!P5 IMAD.WIDE R28, R7, 0x4, R28 ;  /* 0x00000004071cd825 */ /* 0x002fc800078e021c */
[----:B------:R-:W3:Y:S01]  /*04d0*/  @P1 LDG.E R3, desc[UR14][R30.64+-0x4] ;  /* 0xfffffc0e1e031981 */ /* 0x000ee2000c1e1900 */
[----:B--2---:R-:W-:-:S03]  /*04e0*/  @!P2 IMAD.WIDE R26, R7, 0x4, R26 ;  /* 0x00000004071aa825 */ /* 0x004fc600078e021a */
[----:B------:R-:W3:Y:S04]  /*04f0*/  @!P5 LDG.E R0, desc[UR14][R28.64] ;  /* 0x0000000e1c00d981 */ /* 0x000ee8000c1e1900 */
[----:B------:R-:W2:Y:S01]  /*0500*/  @!P2 LDG.E R17, desc[UR14][R26.64] ;  /* 0x0000000e1a11a981 */ /* 0x000ea2000c1e1900 */
[----:B----4-:R-:W-:-:S05]  /*0510*/  @P0 IMAD.WIDE R34, R9, 0x4, R20 ;  /* 0x0000000409220825 */ /* 0x010fca00078e0214 */
[----:B------:R-:W2:Y:S01]  /*0520*/  @P0 LDG.E R32, desc[UR14][R34.64] ;  /* 0x0000000e22200981 */ /* 0x000ea2000c1e1900 */
[----:B-----5:R-:W-:-:S04]  /*0530*/  IMAD.WIDE R20, R7, 0x4, R24 ;  /* 0x0000000407147825 */ /* 0x020fc800078e0218 */
[----:B0-----:R-:W-:Y:S01]  /*0540*/  IMAD.WIDE R18, R7, 0x4, R18 ;  /* 0x0000000407127825 */ /* 0x001fe200078e0212 */
[----:B------:R-:W4:Y:S04]  /*0550*/  LDG.E R16, desc[UR14][R20.64] ;  /* 0x0000000e14107981 */ /* 0x000f28000c1e1900 */
[----:B------:R-:W5:Y:S01]  /*0560*/  LDG.E R24, desc[UR14][R18.64] ;  /* 0x0000000e12187981 */ /* 0x000f62000c1e1900 */
[----:B------:R-:W-:-:S05]  /*0570*/  MOV R36, UR10 ;  /* 0x0000000a00247c02 */ /* 0x000fca0008000f00 */
[----:B------:R-:W-:-:S04]  /*0580*/  FADD R36, R36, 1 ;  /* 0x3f80000024247421 */ /* 0x000fc80000000000 */
[----:B------:R-:W0:Y:S01]  /*0590*/  MUFU.RCP R23, R36 ;  /* 0x0000002400177308 */ /* 0x000e220000001000 */
[----:B------:R-:W-:Y:S01]  /*05a0*/  BSSY.RECONVERGENT B0, `(.L_x_1) ;  /* 0x0000011000007945 */ /* 0x000fe20003800200 */
[----:B---3--:R-:W-:Y:S01]  /*05b0*/  FADD R0, -R3, R0 ;  /* 0x0000000003007221 */ /* 0x008fe20000000100 */
[----:B--2---:R-:W-:-:S04]  /*05c0*/  FADD R17, -R32, R17 ;  /* 0x0000001120117221 */ /* 0x004fc80000000100 */
[----:B------:R-:W-:-:S04]  /*05d0*/  FADD R17, R0, R17 ;  /* 0x0000001100117221 */ /* 0x000fc80000000000 */
[----:B----4-:R-:W-:-:S04]  /*05e0*/  FFMA R3, R17, UR20, R16 ;  /* 0x0000001411037c23 */ /* 0x010fc80008000010 */
[----:B-----5:R-:W-:Y:S01]  /*05f0*/  FFMA R3, R24, UR10, R3 ;  /* 0x0000000a18037c23 */ /* 0x020fe20008000003 */
[----:B0-----:R-:W-:-:S03]  /*0600*/  FFMA R0, -R36, R23, 1 ;  /* 0x3f80000024007423 */ /* 0x001fc60000000117 */
[----:B------:R-:W0:Y:S01]  /*0610*/  FCHK P2, R3, R36 ;  /* 0x0000002403007302 */ /* 0x000e220000040000 */
[----:B------:R-:W-:-:S04]  /*0620*/  FFMA R0, R23, R0, R23 ;  /* 0x0000000017007223 */ /* 0x000fc80000000017 */
[----:B------:R-:W-:-:S04]  /*0630*/  FFMA R35, R3, R0, RZ ;  /* 0x0000000003237223 */ /* 0x000fc800000000ff */
[----:B------:R-:W-:-:S04]  /*0640*/  FFMA R17, -R36, R35, R3 ;  /* 0x0000002324117223 */ /* 0x000fc80000000103 */
[----:B------:R-:W-:Y:S01]  /*0650*/  FFMA R35, R0, R17, R35 ;  /* 0x0000001100237223 */ /* 0x000fe20000000023 */
[----:B0-----:R-:W-:Y:S06]  /*0660*/  @!P2 BRA `(.L_x_2) ;  /* 0x000000000010a947 */ /* 0x001fec0003800000 */
[----:B------:R-:W-:Y:S02]  /*0670*/  MOV R0, R36 ;  /* 0x0000002400007202 */ /* 0x000fe40000000f00 */
[----:B------:R-:W-:-:S07]  /*0680*/  MOV R24, 0x6a0 ;  /* 0x000006a000187802 */ /* 0x000fce0000000f00 */
[----:B------:R-:W-:Y:S05]  /*0690*/  CALL.REL.NOINC `($__internal_0_$__cuda_sm3x_div_rn_noftz_f32_slowpath) ;  /* 0x0000001800647944 */ /* 0x000fea0003c00000 */
[----:B------:R-:W-:-:S07]  /*06a0*/  IMAD.MOV.U32 R35, RZ, RZ, R0 ;  /* 0x000000ffff237224 */ /* 0x000fce00078e0000 */
.L_x_2:
[----:B------:R-:W-:Y:S05]  /*06b0*/  BSYNC.RECONVERGENT B0 ;  /* 0x0000000000007941 */ /* 0x000fea0003800200 */
.L_x_1:
[----:B------:R-:W-:Y:S01]  /*06c0*/  IADD3 R0, PT, PT, R2, 0x1, RZ ;  /* 0x0000000102007810 */ /* 0x000fe20007ffe0ff */
[----:B------:R-:W0:Y:S01]  /*06d0*/  @P1 LDC.64 R24, c[0x0][0x390] ;  /* 0x0000e400ff181b82 */ /* 0x000e220000000a00 */
[----:B------:R-:W-:Y:S01]  /*06e0*/  MOV R3, UR9 ;  /* 0x0000000900037c02 */ /* 0x000fe20008000f00 */
[--C-:B------:R-:W-:Y:S01]  /*06f0*/  FADD R16, -R16, R35.reuse ;  /* 0x0000002310107221 */ /* 0x100fe20000000100 */
[----:B------:R-:W-:Y:S01]  /*0700*/  ISETP.GE.U32.AND P3, PT, R0, UR19, PT ;  /* 0x0000001300007c0c */ /* 0x000fe2000bf66070 */
[----:B------:R1:W-:Y:S01]  /*0710*/  STG.E desc[UR14][R20.64], R35 ;  /* 0x0000002314007986 */ /* 0x0003e2000c10190e */
[----:B------:R-:W-:Y:S01]  /*0720*/  @P1 IADD3 R0, P2, PT, R8, UR9, RZ ;  /* 0x0000000908001c10 */ /* 0x000fe2000ff5e0ff */
[----:B------:R-:W-:Y:S02]  /*0730*/  FFMA R37, R16, UR18, R35 ;  /* 0x0000001210257c23 */ /* 0x000fe40008000023 */
[----:B------:R-:W2:Y:S01]  /*0740*/  LDC.64 R32, c[0x0][0x388] ;  /* 0x0000e200ff207b82 */ /* 0x000ea20000000a00 */
[----:B------:R-:W-:-:S07]  /*0750*/  @P1 LEA.HI.X.SX32 R3, R3, R10, 0x1, P2 ;  /* 0x0000000a03031211 */ /* 0x000fce00010f0eff */
[----:B------:R-:W3:Y:S08]  /*0760*/  @!P5 LDC.64 R30, c[0x0][0x390] ;  /* 0x0000e400ff1edb82 */ /* 0x000ef00000000a00 */
[----:B------:R-:W4:Y:S01]  /*0770*/  @!P3 LDC.64 R28, c[0x0][0x398] ;  /* 0x0000e600ff1cbb82 */ /* 0x000f220000000a00 */
[----:B0-----:R-:W-:-:S04]  /*0780*/  @P1 LEA R24, P2, R0, R24, 0x2 ;  /* 0x0000001800181211 */ /* 0x001fc800078410ff */
[----:B------:R-:W-:-:S03]  /*0790*/  @P1 LEA.HI.X R25, R0, R25, R3, 0x2, P2 ;  /* 0x0000001900191211 */ /* 0x000fc600010f1403 */
[----:B------:R-:W0:Y:S01]  /*07a0*/  @P0 LDC.64 R26, c[0x0][0x398] ;  /* 0x0000e600ff1a0b82 */ /* 0x000e220000000a00 */
[----:B------:R-:W-:Y:S02]  /*07b0*/  HFMA2 R3, -RZ, RZ, 0, 0 ;  /* 0x00000000ff037431 */ /* 0x000fe400000001ff */
[----:B--2---:R-:W-:Y:S01]  /*07c0*/  IMAD.WIDE R16, R7, 0x4, R32 ;  /* 0x0000000407107825 */ /* 0x004fe200078e0220 */
[----:B------:R-:W-:-:S03]  /*07d0*/  MOV R23, RZ ;  /* 0x000000ff00177202 */ /* 0x000fc60000000f00 */
[----:B------:R-:W-:Y:S01]  /*07e0*/  IMAD.MOV.U32 R0, RZ, RZ, RZ ;  /* 0x000000ffff007224 */ /* 0x000fe200078e00ff */
[----:B------:R2:W-:Y:S01]  /*07f0*/  STG.E desc[UR14][R16.64], R37 ;  /* 0x0000002510007986 */ /* 0x0005e2000c10190e */
[----:B------:R-:W-:Y:S02]  /*0800*/  IMAD.MOV.U32 R34, RZ, RZ, RZ ;  /* 0x000000ffff227224 */ /* 0x000fe400078e00ff */
[C---:B---3--:R-:W-:Y:S02]  /*0810*/  @!P5 IMAD.WIDE R30, R11.reuse, 0x4, R30 ;  /* 0x000000040b1ed825 */ /* 0x048fe400078e021e */
[----:B------:R3:W5:Y:S02]  /*0820*/  @P1 LDG.E R0, desc[UR14][R24.64+-0x4] ;  /* 0xfffffc0e18001981 */ /* 0x000764000c1e1900 */
[----:B----4-:R-:W-:Y:S01]  /*0830*/  @!P3 IMAD.WIDE R32, R11, 0x4, R28 ;  /* 0x000000040b20b825 */ /* 0x010fe200078e021c */
[----:B------:R-:W-:Y:S01]  /*0840*/  MOV R29, UR7 ;  /* 0x00000007001d7c02 */ /* 0x000fe20008000f00 */
[----:B------:R4:W5:Y:S04]  /*0850*/  @!P5 LDG.E R3, desc[UR14][R30.64] ;  /* 0x0000000e1e03d981 */ /* 0x000968000c1e1900 */
[----:B------:R-:W2:Y:S01]  /*0860*/  @!P3 LDG.E R23, desc[UR14][R32.64] ;  /* 0x0000000e2017b981 */ /* 0x000ea2000c1e1900 */
[----:B0-----:R-:W-:Y:S01]  /*0870*/  @P0 IMAD.WIDE R26, R14, 0x4, R26 ;  /* 0x000000040e1a0825 */ /* 0x001fe200078e021a */
[----:B---3--:R-:W-:-:S04]  /*0880*/  MOV R25, UR7 ;  /* 0x0000000700197c02 */ /* 0x008fc80008000f00 */
[----:B------:R0:W2:Y:S01]  /*0890*/  @P0 LDG.E R34, desc[UR14][R26.64] ;  /* 0x0000000e1a220981 */ /* 0x0000a2000c1e1900 */
[----:B-1----:R-:W-:-:S04]  /*08a0*/  IMAD.WIDE R20, R29, 0x4, R20 ;  /* 0x000000041d147825 */ /* 0x002fc800078e0214 */
[----:B------:R-:W-:Y:S01]  /*08b0*/  IMAD.WIDE R18, R25, 0x4, R18 ;  /* 0x0000000419127825 */ /* 0x000fe200078e0212 */
[----:B------:R-:W3:Y:S04]  /*08c0*/  LDG.E R29, desc[UR14][R20.64] ;  /* 0x0000000e141d7981 */ /* 0x000ee8000c1e1900 */
[----:B------:R-:W3:Y:S01]  /*08d0*/  LDG.E R25, desc[UR14][R18.64] ;  /* 0x0000000e12197981 */ /* 0x000ee2000c1e1900 */
[----:B------:R-:W-:-:S04]  /*08e0*/  IMAD.U32 R24, RZ, RZ, UR10 ;  /* 0x0000000aff187e24 */ /* 0x000fc8000f8e00ff */
[----:B------:R-:W-:-:S04]  /*08f0*/  FADD R24, R24, 1 ;  /* 0x3f80000018187421 */ /* 0x000fc80000000000 */
[----:B----4-:R-:W0:Y:S01]  /*0900*/  MUFU.RCP R31, R24 ;  /* 0x00000018001f7308 */ /* 0x010e220000001000 */
[----:B------:R-:W-:Y:S01]  /*0910*/  BSSY.RECONVERGENT B0, `(.L_x_3) ;  /* 0x0000014000007945 */ /* 0x000fe20003800200 */
[----:B0-----:R-:W-:Y:S01]  /*0920*/  FFMA R26, -R24, R31, 1 ;  /* 0x3f800000181a7423 */ /* 0x001fe2000000011f */
[----:B-----5:R-:W-:Y:S01]  /*0930*/  FADD R0, -R0, R3 ;  /* 0x0000000300007221 */ /* 0x020fe20000000100 */
[----:B--2---:R-:W-:-:S04]  /*0940*/  FADD R23, -R34, R23 ;  /* 0x0000001722177221 */ /* 0x004fc80000000100 */
[----:B------:R-:W-:-:S04]  /*0950*/  FADD R0, R0, R23 ;  /* 0x0000001700007221 */ /* 0x000fc80000000000 */
[----:B---3--:R-:W-:-:S04]  /*0960*/  FFMA R0, R0, UR20, R29 ;  /* 0x0000001400007c23 */ /* 0x008fc8000800001d */
[----:B------:R-:W-:-:S04]  /*0970*/  FFMA R25, R25, UR10, R0 ;  /* 0x0000000a19197c23 */ /* 0x000fc80008000000 */
[----:B------:R-:W0:Y:S01]  /*0980*/  FCHK P2, R25, R24 ;  /* 0x0000001819007302 */ /* 0x000e220000040000 */
[----:B------:R-:W-:-:S04]  /*0990*/  FFMA R0, R31, R26, R31 ;  /* 0x0000001a1f007223 */ /* 0x000fc8000000001f */
[----:B------:R-:W-:Y:S01]  /*09a0*/  FFMA R3, R0, R25, RZ ;  /* 0x0000001900037223 */ /* 0x000fe200000000ff */
[----:B------:R-:W-:-:S03]  /*09b0*/  IADD3 R23, PT, PT, R4, 0x1, RZ ;  /* 0x0000000104177810 */ /* 0x000fc60007ffe0ff */
[----:B------:R-:W-:Y:S01]  /*09c0*/  FFMA R34, -R24, R3, R25 ;  /* 0x0000000318227223 */ /* 0x000fe20000000119 */
[----:B------:R-:W-:-:S03]  /*09d0*/  ISETP.GE.AND P5, PT, R23, UR21, PT ;  /* 0x0000001517007c0c */ /* 0x000fc6000bfa6270 */
[----:B------:R-:W-:Y:S01]  /*09e0*/  FFMA R34, R0, R34, R3 ;  /* 0x0000002200227223 */ /* 0x000fe20000000003 */
[----:B0-----:R-:W-:Y:S09]  /*09f0*/  @!P2 BRA `(.L_x_4) ;  /* 0x000000000014a947 */ /* 0x001ff20003800000 */
[----:B------:R-:W-:Y:S01]  /*0a00*/  IMAD.MOV.U32 R0, RZ, RZ, R24 ;  /* 0x000000ffff007224 */ /* 0x000fe200078e0018 */
[----:B------:R-:W-:Y:S02]  /*0a10*/  MOV R3, R25 ;  /* 0x0000001900037202 */ /* 0x000fe40000000f00 */
[----:B------:R-:W-:-:S07]  /*0a20*/  MOV R24, 0xa40 ;  /* 0x00000a4000187802 */ /* 0x000fce0000000f00 */
[----:B------:R-:W-:Y:S05]  /*0a30*/  CALL.REL.NOINC `($__internal_0_$__cuda_sm3x_div_rn_noftz_f32_slowpath) ;  /* 0x00000014007c7944 */ /* 0x000fea0003c00000 */
[----:B------:R-:W-:-:S07]  /*0a40*/  MOV R34, R0 ;  /* 0x0000000000227202 */ /* 0x000fce0000000f00 */
.L_x_4:
[----:B------:R-:W-:Y:S05]  /*0a50*/  BSYNC.RECONVERGENT B0 ;  /* 0x0000000000007941 */ /* 0x000fea0003800200 */
.L_x_3:
[----:B------:R-:W-:Y:S01]  /*0a60*/  IADD3 R0, PT, PT, R2, 0x1, RZ ;  /* 0x0000000102007810 */ /* 0x000fe20007ffe0ff */
[----:B------:R-:W0:Y:S01]  /*0a70*/  @P1 LDC.64 R24, c[0x0][0x390] ;  /* 0x0000e400ff181b82 */ /* 0x000e220000000a00 */
[----:B------:R-:W-:Y:S01]  /*0a80*/  VOTEU.ANY UP0, P1 ;  /* 0x0000000000ff7886 */ /* 0x000fe20000800100 */
[--C-:B------:R-:W-:Y:S01]  /*0a90*/  @P1 SHF.R.S32.HI R3, RZ, 0x1f, R5.reuse ;  /* 0x0000001fff031819 */ /* 0x100fe20000011405 */
[----:B------:R-:W-:Y:S01]  /*0aa0*/  FADD R29, -R29, R34 ;  /* 0x000000221d1d7221 */ /* 0x000fe20000000100 */
[----:B------:R-:W-:Y:S01]  /*0ab0*/  ISETP.GE.U32.AND P6, PT, R0, UR19, PT ;  /* 0x0000001300007c0c */ /* 0x000fe2000bfc6070 */
[----:B------:R1:W-:Y:S01]  /*0ac0*/  STG.E desc[UR14][R20.64], R34 ;  /* 0x0000002214007986 */ /* 0x0003e2000c10190e */
[----:B------:R-:W-:Y:S02]  /*0ad0*/  @UP0 USHF.R.S32.HI UR4, URZ, 0x1f, UR11 ;  /* 0x0000001fff040899 */ /* 0x000fe4000801140b */
[----:B------:R-:W-:Y:S01]  /*0ae0*/  @P1 IADD3 R0, P2, P3, R4, UR11, R5 ;  /* 0x0000000b04001c10 */ /* 0x000fe2000fb5e005 */
[----:B------:R-:W2:Y:S08]  /*0af0*/  @!P5 LDC.64 R32, c[0x0][0x390] ;  /* 0x0000e400ff20db82 */ /* 0x000eb00000000a00 */
[----:B------:R-:W3:Y:S01]  /*0b00*/  @P0 LDC.64 R26, c[0x0][0x398] ;  /* 0x0000e600ff1a0b82 */ /* 0x000ee20000000a00 */
[----:B------:R-:W-:Y:S01]  /*0b10*/  @P1 IADD3.X R3, PT, PT, RZ, UR4, R3, P2, P3 ;  /* 0x00000004ff031c10 */ /* 0x000fe200097e6403 */
[----:B------:R-:W-:-:S02]  /*0b20*/  HFMA2 R28, -RZ, RZ, 0, 0 ;  /* 0x00000000ff1c7431 */ /* 0x000fc400000001ff */
[----:B------:R-:W-:-:S04]  /*0b30*/  FFMA R29, R29, UR18, R34 ;  /* 0x000000121d1d7c23 */ /* 0x000fc80008000022 */
[----:B------:R-:W4:Y:S01]  /*0b40*/  @!P6 LDC.64 R30, c[0x0][0x398] ;  /* 0x0000e600ff1eeb82 */ /* 0x000f220000000a00 */
[----:B0-----:R-:W-:-:S04]  /*0b50*/  @P1 LEA R24, P4, R0, R24, 0x2 ;  /* 0x0000001800181211 */ /* 0x001fc800078810ff */
[----:B------:R-:W-:Y:S01]  /*0b60*/  @P1 LEA.HI.X R25, R0, R25, R3, 0x2, P4 ;  /* 0x0000001900191211 */ /* 0x000fe200020f1403 */
[----:B------:R-:W-:Y:S02]  /*0b70*/  IMAD.U32 R3, RZ, RZ, UR7 ;  /* 0x00000007ff037e24 */ /* 0x000fe4000f8e00ff */
[----:B------:R-:W-:Y:S02]  /*0b80*/  HFMA2 R0, -RZ, RZ, 0, 0 ;  /* 0x00000000ff007431 */ /* 0x000fe400000001ff */
[----:B------:R-:W-:Y:S02]  /*0b90*/  IMAD.MOV.U32 R23, RZ, RZ, RZ ;  /* 0x000000ffff177224 */ /* 0x000fe400078e00ff */
[----:B------:R-:W-:Y:S01]  /*0ba0*/  IMAD.WIDE R16, R3, 0x4, R16 ;  /* 0x0000000403107825 */ /* 0x000fe200078e0210 */
[----:B------:R-:W-:-:S03]  /*0bb0*/  MOV R3, RZ ;  /* 0x000000ff00037202 */ /* 0x000fc60000000f00 */
[C---:B--2---:R-:W-:Y:S01]  /*0bc0*/  @!P5 IMAD.WIDE R32, R12.reuse, 0x4, R32 ;  /* 0x000000040c20d825 */ /* 0x044fe200078e0220 */
[----:B------:R-:W-:Y:S01]  /*0bd0*/  MOV R35, UR7 ;  /* 0x0000000700237c02 */ /* 0x000fe20008000f00 */
[----:B------:R0:W-:Y:S02]  /*0be0*/  STG.E desc[UR14][R16.64], R29 ;  /* 0x0000001d10007986 */ /* 0x0001e4000c10190e */
[----:B---3--:R-:W-:Y:S02]  /*0bf0*/  @P0 IMAD.WIDE R26, R15, 0x4, R26 ;  /* 0x000000040f1a0825 */ /* 0x008fe400078e021a */
[----:B------:R2:W3:Y:S02]  /*0c00*/  @P1 LDG.E R0, desc[UR14][R24.64+-0x4] ;  /* 0xfffffc0e18001981 */ /* 0x0004e4000c1e1900 */
[----:B----4-:R-:W-:Y:S02]  /*0c10*/  @!P6 IMAD.WIDE R30, R12, 0x4, R30 ;  /* 0x000000040c1ee825 */ /* 0x010fe400078e021e */
[----:B------:R4:W3:Y:S04]  /*0c20*/  @!P5 LDG.E R3, desc[UR14][R32.64] ;  /* 0x0000000e2003d981 */ /* 0x0008e8000c1e1900 */
[----:B------:R-:W5:Y:S01]  /*0c30*/  @!P6 LDG.E R23, desc[UR14][R30.64] ;  /* 0x0000000e1e17e981 */ /* 0x000f62000c1e1900 */
[----:B--2---:R-:W-:-:S03]  /*0c40*/  IMAD.U32 R25, RZ, RZ, UR7 ;  /* 0x00000007ff197e24 */ /* 0x004fc6000f8e00ff */
[----:B------:R2:W5:Y:S01]  /*0c50*/  @P0 LDG.E R28, desc[UR14][R26.64] ;  /* 0x0000000e1a1c0981 */ /* 0x000562000c1e1900 */
[----:B-1----:R-:W-:-:S04]  /*0c60*/  IMAD.WIDE R20, R35, 0x4, R20 ;  /* 0x0000000423147825 */ /* 0x002fc800078e0214 */
[----:B------:R-:W-:Y:S01]  /*0c70*/  IMAD.WIDE R18, R25, 0x4, R18 ;  /* 0x0000000419127825 */ /* 0x000fe200078e0212 */
[----:B0-----:R-:W5:Y:S04]  /*0c80*/  LDG.E R29, desc[UR14][R20.64] ;  /* 0x0000000e141d7981 */ /* 0x001f68000c1e1900 */
[----:B------:R-:W5:Y:S01]  /*0c90*/  LDG.E R25, desc[UR14][R18.64] ;  /* 0x0000000e12197981 */ /* 0x000f62000c1e1900 */
[----:B------:R-:W-:Y:S01]  /*0ca0*/  MOV R24, UR10 ;  /* 0x0000000a00187c02 */ /* 0x000fe20008000f00 */
[----:B------:R-:W-:Y:S04]  /*0cb0*/  BSSY.RECONVERGENT B0, `(.L_x_5) ;  /* 0x0000016000007945 */ /* 0x000fe80003800200 */
[----:B------:R-:W-:-:S04]  /*0cc0*/  FADD R24, R24, 1 ;  /* 0x3f80000018187421 */ /* 0x000fc80000000000 */
[----:B----4-:R-:W2:Y:S02]  /*0cd0*/  MUFU.RCP R33, R24 ;  /* 0x0000001800217308 */ /* 0x010ea40000001000 */
[----:B--2---:R-:W-:Y:S01]  /*0ce0*/  FFMA R26, -R24, R33, 1 ;  /* 0x3f800000181a7423 */ /* 0x004fe20000000121 */
[----:B---3--:R-:W-:Y:S01]  /*0cf0*/  FADD R0, -R0, R3 ;  /* 0x0000000300007221 */ /* 0x008fe20000000100 */
[----:B-----5:R-:W-:-:S04]  /*0d00*/  FADD R23, -R28, R23 ;  /* 0x000000171c177221 */ /* 0x020fc80000000100 */
[----:B------:R-:W-:Y:S01]  /*0d10*/  FADD R0, R0, R23 ;  /* 0x0000001700007221 */ /* 0x000fe20000000000 */
[----:B------:R-:W-:-:S03]  /*0d20*/  IADD3 R23, PT, PT, R4, 0x1, RZ ;  /* 0x0000000104177810 */ /* 0x000fc60007ffe0ff */
[----:B------:R-:W-:Y:S01]  /*0d30*/  FFMA R0, R0, UR20, R29 ;  /* 0x0000001400007c23 */ /* 0x000fe2000800001d */
[----:B------:R-:W-:-:S03]  /*0d40*/  ISETP.GE.AND P5, PT, R23, UR21, PT ;  /* 0x0000001517007c0c */ /* 0x000fc6000bfa6270 */
[----:B------:R-:W-:Y:S01]  /*0d50*/  FFMA R25, R25, UR10, R0 ;  /* 0x0000000a19197c23 */ /* 0x000fe20008000000 */
[----:B------:R-:W-:-:S03]  /*0d60*/  FFMA R0, R33, R26, R33 ;  /* 0x0000001a21007223 */ /* 0x000fc60000000021 */
[----:B------:R-:W0:Y:S01]  /*0d70*/  FCHK P2, R25, R24 ;  /* 0x0000001819007302 */ /* 0x000e220000040000 */
[----:B------:R-:W-:-:S04]  /*0d80*/  FFMA R3, R0, R25, RZ ;  /* 0x0000001900037223 */ /* 0x000fc800000000ff */
[----:B------:R-:W-:-:S04]  /*0d90*/  FFMA R34, -R24, R3, R25 ;  /* 0x0000000318227223 */ /* 0x000fc80000000119 */
[----:B------:R-:W-:Y:S01]  /*0da0*/  FFMA R34, R0, R34, R3 ;  /* 0x0000002200227223 */ /* 0x000fe20000000003 */
[----:B0-----:R-:W-:Y:S06]  /*0db0*/  @!P2 BRA `(.L_x_6) ;  /* 0x000000000014a947 */ /* 0x001fec0003800000 */
[----:B------:R-:W-:Y:S01]  /*0dc0*/  MOV R0, R24 ;  /* 0x0000001800007202 */ /* 0x000fe20000000f00 */
[----:B------:R-:W-:Y:S01]  /*0dd0*/  IMAD.MOV.U32 R3, RZ, RZ, R25 ;  /* 0x000000ffff037224 */ /* 0x000fe200078e0019 */
[----:B------:R-:W-:-:S07]  /*0de0*/  MOV R24, 0xe00 ;  /* 0x00000e0000187802 */ /* 0x000fce0000000f00 */
[----:B------:R-:W-:Y:S05]  /*0df0*/  CALL.REL.NOINC `($__internal_0_$__cuda_sm3x_div_rn_noftz_f32_slowpath) ;  /* 0x00000010008c7944 */ /* 0x000fea0003c00000 */
[----:B------:R-:W-:-:S07]  /*0e00*/  MOV R34, R0 ;  /* 0x0000000000227202 */ /* 0x000fce0000000f00 */
.L_x_6:
[----:B------:R-:W-:Y:S05]  /*0e10*/  BSYNC.RECONVERGENT B0 ;  /* 0x0000000000007941 */ /* 0x000fea0003800200 */
.L_x_5:
[----:B------:R-:W-:Y:S01]  /*0e20*/  VIADD R0, R2, 0x1 ;  /* 0x0000000102007836 */ /* 0x000fe20000000000 */
        /* <DEDUP_REMOVED lines=16> */
[----:B------:R-:W-:Y:S01]  /*0f30*/  HFMA2 R0, -RZ, RZ, 0, 0 ;  /* 0x00000000ff007431 */ /* 0x000fe200000001ff */
[----:B------:R-:W-:Y:S01]  /*0f40*/  MOV R3, UR7 ;  /* 0x0000000700037c02 */ /* 0x000fe20008000f00 */
[----:B------:R-:W-:Y:S02]  /*0f50*/  IMAD.MOV.U32 R23, RZ, RZ, RZ ;  /* 0x000000ffff177224 */ /* 0x000fe400078e00ff */
[----:B--2---:R-:W-:-:S04]  /*0f60*/  @!P5 IMAD.WIDE R32, R13, 0x4, R32 ;  /* 0x000000040d20d825 */ /* 0x004fc800078e0220 */
[----:B------:R-:W-:Y:S01]  /*0f70*/  IMAD.WIDE R16, R3, 0x4, R16 ;  /* 0x0000000403107825 */ /* 0x000fe200078e0210 */
[----:B------:R-:W-:-:S03]  /*0f80*/  MOV R3, RZ ;  /* 0x000000ff00037202 */ /* 0x000fc60000000f00 */
[----:B---3--:R-:W-:Y:S01]  /*0f90*/  @P0 IMAD.WIDE R26, R22, 0x4, R26 ;  /* 0x00000004161a0825 */ /* 0x008fe200078e021a */
[----:B------:R0:W-:Y:S03]  /*0fa0*/  STG.E desc[UR14][R16.64], R29 ;  /* 0x0000001d10007986 */ /* 0x0001e6000c10190e */
[----:B------:R-:W-:Y:S01]  /*0fb0*/  IMAD.U32 R35, RZ, RZ, UR7 ;  /* 0x00000007ff237e24 */ /* 0x000fe2000f8e00ff */
[----:B------:R2:W3:Y:S01]  /*0fc0*/  @P1 LDG.E R0, desc[UR14][R24.64+-0x4] ;  /* 0xfffffc0e18001981 */ /* 0x0004e2000c1e1900 */
[----:B----4-:R-:W-:-:S03]  /*0fd0*/  @!P6 IMAD.WIDE R30, R13, 0x4, R30 ;  /* 0x000000040d1ee825 */ /* 0x010fc600078e021e */
[----:B------:R-:W3:Y:S01]  /*0fe0*/  @!P5 LDG.E R23, desc[UR14][R32.64] ;  /* 0x0000000e2017d981 */ /* 0x000ee2000c1e1900 */
[----:B-1----:R-:W-:-:S03]  /*0ff0*/  IMAD.WIDE R20, R35, 0x4, R20 ;  /* 0x0000000423147825 */ /* 0x002fc600078e0214 */
[----:B------:R-:W4:Y:S01]  /*1000*/  @!P6 LDG.E R3, desc[UR14][R30.64] ;  /* 0x0000000e1e03e981 */ /* 0x000f22000c1e1900 */
[----:B--2---:R-:W-:-:S03]  /*1010*/  MOV R25, UR7 ;  /* 0x0000000700197c02 */ /* 0x004fc60008000f00 */
[----:B------:R-:W4:Y:S02]  /*1020*/  @P0 LDG.E R28, desc[UR14][R26.64] ;  /* 0x0000000e1a1c0981 */ /* 0x000f24000c1e1900 */
[----:B------:R-:W-:Y:S02]  /*1030*/  IMAD.WIDE R24, R25, 0x4, R18 ;  /* 0x0000000419187825 */ /* 0x000fe400078e0212 */
[----:B------:R-:W2:Y:S04]  /*1040*/  LDG.E R18, desc[UR14][R20.64] ;  /* 0x0000000e14127981 */ /* 0x000ea8000c1e1900 */
[----:B------:R-:W5:Y:S01]  /*1050*/  LDG.E R24, desc[UR14][R24.64] ;  /* 0x0000000e18187981 */ /* 0x000f62000c1e1900 */
[----:B------:R-:W-:Y:S01]  /*1060*/  MOV R34, UR10 ;  /* 0x0000000a00227c02 */ /* 0x000fe20008000f00 */
[----:B------:R-:W-:Y:S01]  /*1070*/  ULOP3.LUT UR4, UR22, 0x7ffffffc, URZ, 0xc0, !UPT ;  /* 0x7ffffffc16047892 */ /* 0x000fe2000f8ec0ff */
[----:B------:R-:W-:Y:S03]  /*1080*/  BSSY.RECONVERGENT B0, `(.L_x_7) ;  /* 0x0000013000007945 */ /* 0x000fe60003800200 */
[----:B------:R-:W-:-:S04]  /*1090*/  FADD R34, R34, 1 ;  /* 0x3f80000022227421 */ /* 0x000fc80000000000 */
[----:B0-----:R-:W0:Y:S01]  /*10a0*/  MUFU.RCP R29, R34 ;  /* 0x00000022001d7308 */ /* 0x001e220000001000 */
[----:B---3--:R-:W-:Y:S01]  /*10b0*/  FADD R0, -R0, R23 ;  /* 0x0000001700007221 */ /* 0x008fe20000000100 */
[----:B----4-:R-:W-:-:S04]  /*10c0*/  FADD R3, -R28, R3 ;  /* 0x000000031c037221 */ /* 0x010fc80000000100 */
[----:B------:R-:W-:Y:S01]  /*10d0*/  FADD R3, R0, R3 ;  /* 0x0000000300037221 */ /* 0x000fe20000000000 */
[----:B0-----:R-:W-:-:S03]  /*10e0*/  FFMA R0, -R34, R29, 1 ;  /* 0x3f80000022007423 */ /* 0x001fc6000000011d */
[----:B--2---:R-:W-:Y:S01]  /*10f0*/  FFMA R3, R3, UR20, R18 ;  /* 0x0000001403037c23 */ /* 0x004fe20008000012 */
[----:B------:R-:W-:-:S03]  /*1100*/  FFMA R0, R29, R0, R29 ;  /* 0x000000001d007223 */ /* 0x000fc6000000001d */
[----:B-----5:R-:W-:-:S04]  /*1110*/  FFMA R19, R24, UR10, R3 ;  /* 0x0000000a18137c23 */ /* 0x020fc80008000003 */
[----:B------:R-:W0:Y:S01]  /*1120*/  FCHK P0, R19, R34 ;  /* 0x0000002213007302 */ /* 0x000e220000000000 */
[----:B------:R-:W-:-:S04]  /*1130*/  FFMA R3, R0, R19, RZ ;  /* 0x0000001300037223 */ /* 0x000fc800000000ff */
[----:B------:R-:W-:-:S04]  /*1140*/  FFMA R24, -R34, R3, R19 ;  /* 0x0000000322187223 */ /* 0x000fc80000000113 */
[----:B------:R-:W-:Y:S01]  /*1150*/  FFMA R0, R0, R24, R3 ;  /* 0x0000001800007223 */ /* 0x000fe20000000003 */
[----:B0-----:R-:W-:Y:S06]  /*1160*/  @!P0 BRA `(.L_x_8) ;  /* 0x0000000000108947 */ /* 0x001fec0003800000 */
[----:B------:R-:W-:Y:S01]  /*1170*/  IMAD.MOV.U32 R3, RZ, RZ, R19 ;  /* 0x000000ffff037224 */ /* 0x000fe200078e0013 */
[----:B------:R-:W-:Y:S02]  /*1180*/  MOV R0, R34 ;  /* 0x0000002200007202 */ /* 0x000fe40000000f00 */
[----:B------:R-:W-:-:S07]  /*1190*/  MOV R24, 0x11b0 ;  /* 0x000011b000187802 */ /* 0x000fce0000000f00 */
[----:B------:R-:W-:Y:S05]  /*11a0*/  CALL.REL.NOINC `($__internal_0_$__cuda_sm3x_div_rn_noftz_f32_slowpath) ;  /* 0x0000000c00a07944 */ /* 0x000fea0003c00000 */
.L_x_8:
[----:B------:R-:W-:Y:S05]  /*11b0*/  BSYNC.RECONVERGENT B0 ;  /* 0x0000000000007941 */ /* 0x000fea0003800200 */
.L_x_7:
[----:B------:R-:W-:Y:S01]  /*11c0*/  MOV R19, UR7 ;  /* 0x0000000700137c02 */ /* 0x000fe20008000f00 */
[----:B------:R-:W-:Y:S01]  /*11d0*/  UIADD3 UR8, UPT, UPT, UR8, 0x4, URZ ;  /* 0x0000000408087890 */ /* 0x000fe2000fffe0ff */
[----:B------:R-:W-:Y:S01]  /*11e0*/  FADD R3, -R18, R0 ;  /* 0x0000000012037221 */ /* 0x000fe20000000100 */
[----:B------:R0:W-:Y:S01]  /*11f0*/  STG.E desc[UR14][R20.64], R0 ;  /* 0x0000000014007986 */ /* 0x0001e2000c10190e */
[----:B------:R-:W-:Y:S01]  /*1200*/  IMAD.U32 R23, RZ, RZ, UR7 ;  /* 0x00000007ff177e24 */ /* 0x000fe2000f8e00ff */
[----:B------:R-:W-:Y:S01]  /*1210*/  UISETP.NE.AND UP0, UPT, UR8, URZ, UPT ;  /* 0x000000ff0800728c */ /* 0x000fe2000bf05270 */
[----:B------:R-:W-:-:S04]  /*1220*/  IMAD.WIDE R16, R19, 0x4, R16 ;  /* 0x0000000413107825 */ /* 0x000fc800078e0210 */
[----:B------:R-:W-:Y:S01]  /*1230*/  FFMA R3, R3, UR18, R0 ;  /* 0x0000001203037c23 */ /* 0x000fe20008000000 */
[----:B------:R-:W-:Y:S01]  /*1240*/  MOV R18, UR7 ;  /* 0x0000000700127c02 */ /* 0x000fe20008000f00 */
[----:B------:R-:W-:Y:S01]  /*1250*/  ULEA UR9, UR7, UR9, 0x2 ;  /* 0x0000000907097291 */ /* 0x000fe2000f8e10ff */
[----:B------:R-:W-:Y:S01]  /*1260*/  LEA R14, R23, R14, 0x2 ;  /* 0x0000000e170e7211 */ /* 0x000fe200078e10ff */
[----:B------:R-:W-:Y:S01]  /*1270*/  ULEA UR11, UR7, UR11, 0x2 ;  /* 0x0000000b070b7291 */ /* 0x000fe2000f8e10ff */
[----:B------:R1:W-:Y:S01]  /*1280*/  STG.E desc[UR14][R16.64], R3 ;  /* 0x0000000310007986 */ /* 0x0003e2000c10190e */
[C---:B------:R-:W-:Y:S01]  /*1290*/  IMAD R15, R18.reuse, 0x4, R15 ;  /* 0x00000004120f7824 */ /* 0x040fe200078e020f */
[----:B------:R-:W-:Y:S01]  /*12a0*/  LEA R22, R19, R22, 0x2 ;  /* 0x0000001613167211 */ /* 0x000fe200078e10ff */
[----:B0-----:R-:W-:Y:S01]  /*12b0*/  IMAD.U32 R0, RZ, RZ, UR7 ;  /* 0x00000007ff007e24 */ /* 0x001fe2000f8e00ff */
[C---:B------:R-:W-:Y:S01]  /*12c0*/  LEA R9, R18.reuse, R9, 0x2 ;  /* 0x0000000912097211 */ /* 0x040fe200078e10ff */
[----:B------:R-:W-:Y:S01]  /*12d0*/  IMAD R7, R18, 0x4, R7 ;  /* 0x0000000412077824 */ /* 0x000fe200078e0207 */
[----:B------:R-:W-:Y:S01]  /*12e0*/  ULEA UR12, UR7, UR12, 0x2 ;  /* 0x0000000c070c7291 */ /* 0x000fe2000f8e10ff */
[----:B------:R-:W-:Y:S01]  /*12f0*/  IMAD R11, R0, 0x4, R11 ;  /* 0x00000004000b7824 */ /* 0x000fe200078e020b */
[----:B------:R-:W-:-:S02]  /*1300*/  ULEA UR5, UR7, UR5, 0x2 ;  /* 0x0000000507057291 */ /* 0x000fc4000f8e10ff */
[----:B-1----:R-:W-:Y:S02]  /*1310*/  MOV R3, UR7 ;  /* 0x0000000700037c02 */ /* 0x002fe40008000f00 */
[----:B------:R-:W-:Y:S02]  /*1320*/  MOV R16, UR7 ;  /* 0x0000000700107c02 */ /* 0x000fe40008000f00 */
[----:B------:R-:W-:Y:S02]  /*1330*/  LEA R12, R3, R12, 0x2 ;  /* 0x0000000c030c7211 */ /* 0x000fe400078e10ff */
[----:B------:R-:W-:Y:S01]  /*1340*/  LEA R13, R16, R13, 0x2 ;  /* 0x0000000d100d7211 */ /* 0x000fe200078e10ff */
[----:B------:R-:W-:Y:S06]  /*1350*/  BRA.U UP0, `(.L_x_9) ;  /* 0xfffffff100047547 */ /* 0x000fec000b83ffff */
.L_x_0:
[----:B------:R-:W0:Y:S02]  /*1360*/  LDC R0, c[0x0][0x3bc] ;  /* 0x0000ef00ff007b82 */ /* 0x000e240000000800 */
[----:B0-----:R-:W-:-:S13]  /*1370*/  LOP3.LUT P0, R0, R0, 0x3, RZ, 0xc0, !PT ;  /* 0x0000000300007812 */ /* 0x001fda000780c0ff */
[----:B------:R-:W-:Y:S05]  /*1380*/  @!P0 EXIT ;  /* 0x000000000000894d */ /* 0x000fea0003800000 */
[----:B------:R-:W-:Y:S01]  /*1390*/  ISETP.NE.AND P0, PT, R0, 0x1, PT ;  /* 0x000000010000780c */ /* 0x000fe20003f05270 */
[----:B------:R-:W-:Y:S01]  /*13a0*/  VIADD R8, R2, 0x1 ;  /* 0x0000000102087836 */ /* 0x000fe20000000000 */
[----:B------:R-:W-:Y:S02]  /*13b0*/  MOV R12, UR10 ;  /* 0x0000000a000c7c02 */ /* 0x000fe40008000f00 */
[C---:B------:R-:W-:Y:S02]  /*13c0*/  IADD3 R9, PT, PT, R4.reuse, 0x1, RZ ;  /* 0x0000000104097810 */ /* 0x040fe40007ffe0ff */
[----:B------:R-:W-:Y:S01]  /*13d0*/  IADD3 R7, PT, PT, R4, R5, RZ ;  /* 0x0000000504077210 */ /* 0x000fe20007ffe0ff */
[----:B------:R-:W-:-:S06]  /*13e0*/  FADD R12, R12, 1 ;  /* 0x3f8000000c0c7421 */ /* 0x000fcc0000000000 */
[----:B------:R-:W-:Y:S05]  /*13f0*/  @!P0 BRA `(.L_x_10) ;  /* 0x0000000400f88947 */ /* 0x000fea0003800000 */
[----:B------:R-:W0:Y:S01]  /*1400*/  LDCU UR6, c[0x0][0x3b8] ;  /* 0x00007700ff0677ac */ /* 0x000e220008000800 */
[----:B------:R-:W-:Y:S01]  /*1410*/  ISETP.GE.AND P5, PT, R4, 0x1, PT ;  /* 0x000000010400780c */ /* 0x000fe20003fa6270 */
[----:B------:R-:W1:Y:S01]  /*1420*/  LDC.64 R16, c[0x0][0x380] ;  /* 0x0000e000ff107b82 */ /* 0x000e620000000a00 */
[----:B------:R-:W-:Y:S01]  /*1430*/  ISETP.NE.AND P0, PT, R2, RZ, PT ;  /* 0x000000ff0200720c */ /* 0x000fe20003f05270 */
[----:B------:R-:W2:Y:S01]  /*1440*/  LDCU UR5, c[0x0][0x3b4] ;  /* 0x00007680ff0577ac */ /* 0x000ea20008000800 */
[----:B------:R-:W-:Y:S02]  /*1450*/  HFMA2 R13, -RZ, RZ, 0, 0 ;  /* 0x00000000ff0d7431 */ /* 0x000fe400000001ff */
[----:B------:R-:W-:-:S03]  /*1460*/  IMAD.MOV.U32 R26, RZ, RZ, RZ ;  /* 0x000000ffff1a7224 */ /* 0x000fc600078e00ff */
[----:B------:R-:W3:Y:S04]  /*1470*/  LDC.64 R14, c[0x0][0x3a0] ;  /* 0x0000e800ff0e7b82 */ /* 0x000ee80000000a00 */
[----:B------:R-:W-:Y:S01]  /*1480*/  VOTEU.ANY UP0, P5 ;  /* 0x0000000000ff7886 */ /* 0x000fe20002800100 */
[----:B------:R-:W-:Y:S02]  /*1490*/  @P5 SHF.R.S32.HI R10, RZ, 0x1f, R5 ;  /* 0x0000001fff0a5819 */ /* 0x000fe40000011405 */
[----:B0-----:R-:W-:Y:S01]  /*14a0*/  ISETP.GE.U32.AND P6, PT, R8, UR6, PT ;  /* 0x0000000608007c0c */ /* 0x001fe2000bfc6070 */
[----:B------:R-:W0:Y:S01]  /*14b0*/  @P5 LDC.64 R18, c[0x0][0x390] ;  /* 0x0000e400ff125b82 */ /* 0x000e220000000a00 */
[----:B--2---:R-:W-:Y:S01]  /*14c0*/  ISETP.GE.AND P1, PT, R9, UR5, PT ;  /* 0x0000000509007c0c */ /* 0x004fe2000bf26270 */
[----:B------:R-:W-:-:S06]  /*14d0*/  UIMAD UR5, UR7, UR4, URZ ;  /* 0x00000004070572a4 */ /* 0x000fcc000f8e02ff */
[----:B------:R-:W2:Y:S01]  /*14e0*/  @P0 LDC.64 R22, c[0x0][0x398] ;  /* 0x0000e600ff160b82 */ /* 0x000ea20000000a00 */
[----:B------:R-:W-:Y:S02]  /*14f0*/  @UP0 USHF.R.S32.HI UR6, URZ, 0x1f, UR5 ;  /* 0x0000001fff060899 */ /* 0x000fe40008011405 */
[----:B------:R-:W-:Y:S01]  /*1500*/  @P5 IADD3 R0, P2, P3, R4, UR5, R5 ;  /* 0x0000000504005c10 */ /* 0x000fe2000fb5e005 */
[----:B------:R-:W-:Y:S01]  /*1510*/  VIADD R11, R7, UR5 ;  /* 0x00000005070b7c36 */ /* 0x000fe20008000000 */
[----:B------:R-:W-:Y:S02]  /*1520*/  @P0 IADD3 R3, PT, PT, R6, UR5, RZ ;  /* 0x0000000506030c10 */ /* 0x000fe4000fffe0ff */
[----:B------:R-:W-:Y:S01]  /*1530*/  @P5 IADD3.X R10, PT, PT, RZ, UR6, R10, P2, P3 ;  /* 0x00000006ff0a5c10 */ /* 0x000fe200097e640a */
[----:B------:R-:W4:Y:S08]  /*1540*/  @!P6 LDC.64 R24, c[0x0][0x398] ;  /* 0x0000e600ff18eb82 */ /* 0x000f300000000a00 */
[----:B------:R-:W5:Y:S01]  /*1550*/  @!P1 LDC.64 R20, c[0x0][0x390] ;  /* 0x0000e400ff149b82 */ /* 0x000f620000000a00 */
[C---:B0-----:R-:W-:Y:S01]  /*1560*/  @P5 LEA R18, P4, R0.reuse, R18, 0x2 ;  /* 0x0000001200125211 */ /* 0x041fe200078810ff */
[----:B-1----:R-:W-:Y:S01]  /*1570*/  IMAD.WIDE R16, R11, 0x4, R16 ;  /* 0x000000040b107825 */ /* 0x002fe200078e0210 */
[----:B------:R-:W0:Y:S02]  /*1580*/  LDCU UR6, c[0x0][0x3a8] ;  /* 0x00007500ff0677ac */ /* 0x000e240008000800 */
[----:B------:R-:W-:-:S02]  /*1590*/  @P5 LEA.HI.X R19, R0, R19, R10, 0x2, P4 ;  /* 0x0000001300135211 */ /* 0x000fc400020f140a */
[----:B------:R-:W-:Y:S01]  /*15a0*/  MOV R0, RZ ;  /* 0x000000ff00007202 */ /* 0x000fe20000000f00 */
[----:B--2---:R-:W-:Y:S01]  /*15b0*/  @P0 IMAD.WIDE R22, R3, 0x4, R22 ;  /* 0x0000000403160825 */ /* 0x004fe200078e0216 */
[----:B------:R-:W-:Y:S01]  /*15c0*/  MOV R3, RZ ;  /* 0x000000ff00037202 */ /* 0x000fe20000000f00 */
[----:B------:R-:W0:Y:S04]  /*15d0*/  LDG.E R10, desc[UR14][R16.64] ;  /* 0x0000000e100a7981 */ /* 0x000e28000c1e1900 */
[----:B------:R-:W2:Y:S01]  /*15e0*/  @P0 LDG.E R26, desc[UR14][R22.64] ;  /* 0x0000000e161a0981 */ /* 0x000ea2000c1e1900 */
[----:B----4-:R-:W-:-:S03]  /*15f0*/  @!P6 IMAD.WIDE R24, R11, 0x4, R24 ;  /* 0x000000040b18e825 */ /* 0x010fc600078e0218 */
[----:B------:R-:W4:Y:S04]  /*1600*/  @P5 LDG.E R3, desc[UR14][R18.64+-0x4] ;  /* 0xfffffc0e12035981 */ /* 0x000f28000c1e1900 */
[----:B------:R-:W2:Y:S01]  /*1610*/  @!P6 LDG.E R13, desc[UR14][R24.64] ;  /* 0x0000000e180de981 */ /* 0x000ea2000c1e1900 */
[----:B-----5:R-:W-:-:S05]  /*1620*/  @!P1 IMAD.WIDE R20, R11, 0x4, R20 ;  /* 0x000000040b149825 */ /* 0x020fca00078e0214 */
[----:B------:R-:W4:Y:S01]  /*1630*/  @!P1 LDG.E R0, desc[UR14][R20.64] ;  /* 0x0000000e14009981 */ /* 0x000f22000c1e1900 */
[----:B---3--:R-:W-:-:S05]  /*1640*/  IMAD.WIDE R14, R11, 0x4, R14 ;  /* 0x000000040b0e7825 */ /* 0x008fca00078e020e */
[----:B------:R-:W3:Y:S01]  /*1650*/  LDG.E R28, desc[UR14][R14.64] ;  /* 0x0000000e0e1c7981 */ /* 0x000ee2000c1e1900 */
[----:B------:R-:W1:Y:S01]  /*1660*/  MUFU.RCP R27, R12 ;  /* 0x0000000c001b7308 */ /* 0x000e620000001000 */
[----:B------:R-:W-:Y:S01]  /*1670*/  BSSY.RECONVERGENT B0, `(.L_x_11) ;  /* 0x0000011000007945 */ /* 0x000fe20003800200 */
[----:B--2---:R-:W-:Y:S01]  /*1680*/  FADD R13, -R26, R13 ;  /* 0x0000000d1a0d7221 */ /* 0x004fe20000000100 */
[----:B----4-:R-:W-:-:S04]  /*1690*/  FADD R0, -R3, R0 ;  /* 0x0000000003007221 */ /* 0x010fc80000000100 */
[----:B------:R-:W-:-:S04]  /*16a0*/  FADD R13, R0, R13 ;  /* 0x0000000d000d7221 */ /* 0x000fc80000000000 */
[----:B0-----:R-:W-:-:S04]  /*16b0*/  FFMA R13, R13, UR6, R10 ;  /* 0x000000060d0d7c23 */ /* 0x001fc8000800000a */
[----:B---3--:R-:W-:Y:S01]  /*16c0*/  FFMA R13, R28, UR10, R13 ;  /* 0x0000000a1c0d7c23 */ /* 0x008fe2000800000d */
[----:B-1----:R-:W-:-:S03]  /*16d0*/  FFMA R0, -R12, R27, 1 ;  /* 0x3f8000000c007423 */ /* 0x002fc6000000011b */
[----:B------:R-:W0:Y:S01]  /*16e0*/  FCHK P2, R13, R12 ;  /* 0x0000000c0d007302 */ /* 0x000e220000040000 */
[----:B------:R-:W-:-:S04]  /*16f0*/  FFMA R0, R27, R0, R27 ;  /* 0x000000001b007223 */ /* 0x000fc8000000001b */
        /* <DEDUP_REMOVED lines=8> */
.L_x_12:
[----:B------:R-:W-:Y:S05]  /*1780*/  BSYNC.RECONVERGENT B0 ;  /* 0x0000000000007941 */ /* 0x000fea0003800200 */
.L_x_11:
[----:B------:R-:W0:Y:S01]  /*1790*/  LDCU UR6, c[0x0][0x3b8] ;  /* 0x00007700ff0677ac */ /* 0x000e220008000800 */
[----:B------:R-:W-:Y:S01]  /*17a0*/  ISETP.GE.AND P5, PT, R4, 0x1, PT ;  /* 0x000000010400780c */ /* 0x000fe20003fa6270 */
[----:B------:R-:W1:Y:S01]  /*17b0*/  LDC.64 R18, c[0x0][0x388] ;  /* 0x0000e200ff127b82 */ /* 0x000e620000000a00 */
[----:B------:R-:W-:Y:S01]  /*17c0*/  FADD R3, -R10, R0 ;  /* 0x000000000a037221 */ /* 0x000fe20000000100 */
[----:B------:R-:W2:Y:S01]  /*17d0*/  LDCU UR8, c[0x0][0x3b0] ;  /* 0x00007600ff0877ac */ /* 0x000ea20008000800 */
[----:B------:R-:W-:Y:S01]  /*17e0*/  MOV R30, RZ ;  /* 0x000000ff001e7202 */ /* 0x000fe20000000f00 */
[----:B------:R-:W-:Y:S01]  /*17f0*/  STG.E desc[UR14][R16.64], R0 ;  /* 0x0000000010007986 */ /* 0x000fe2000c10190e */
[----:B------:R-:W-:-:S03]  /*1800*/  UIADD3 UR5, UPT, UPT, UR7, UR5, URZ ;  /* 0x0000000507057290 */ /* 0x000fc6000fffe0ff */
[----:B------:R-:W3:Y:S04]  /*1810*/  @!P1 LDC.64 R24, c[0x0][0x390] ;  /* 0x0000e400ff189b82 */ /* 0x000ee80000000a00 */
[----:B------:R-:W-:Y:S01]  /*1820*/  VOTEU.ANY UP0, P5 ;  /* 0x0000000000ff7886 */ /* 0x000fe20002800100 */
[--C-:B------:R-:W-:Y:S02]  /*1830*/  @P5 IADD3 R10, P2, P3, R4, UR5, R5.reuse ;  /* 0x00000005040a5c10 */ /* 0x100fe4000fb5e005 */
[----:B------:R-:W-:Y:S01]  /*1840*/  @P5 SHF.R.S32.HI R28, RZ, 0x1f, R5 ;  /* 0x0000001fff1c5819 */ /* 0x000fe20000011405 */
[----:B------:R-:W4:Y:S01]  /*1850*/  @P5 LDC.64 R20, c[0x0][0x390] ;  /* 0x0000e400ff145b82 */ /* 0x000f220000000a00 */
[----:B0-----:R-:W-:Y:S01]  /*1860*/  ISETP.GE.U32.AND P6, PT, R8, UR6, PT ;  /* 0x0000000608007c0c */ /* 0x001fe2000bfc6070 */
[----:B------:R-:W-:-:S02]  /*1870*/  @UP0 USHF.R.S32.HI UR6, URZ, 0x1f, UR5 ;  /* 0x0000001fff060899 */ /* 0x000fc40008011405 */
[----:B------:R-:W-:Y:S01]  /*1880*/  @P0 IADD3 R13, PT, PT, R6, UR5, RZ ;  /* 0x00000005060d0c10 */ /* 0x000fe2000fffe0ff */
[----:B--2---:R-:W-:-:S03]  /*1890*/  FFMA R3, R3, UR8, R0 ;  /* 0x0000000803037c23 */ /* 0x004fc60008000000 */
[----:B------:R-:W0:Y:S01]  /*18a0*/  @P0 LDC.64 R22, c[0x0][0x398] ;  /* 0x0000e600ff160b82 */ /* 0x000e220000000a00 */
[C---:B-1----:R-:W-:Y:S01]  /*18b0*/  IMAD.WIDE R18, R11.reuse, 0x4, R18 ;  /* 0x000000040b127825 */ /* 0x042fe200078e0212 */
[----:B------:R-:W-:Y:S01]  /*18c0*/  IADD3 R11, PT, PT, R11, UR7, RZ ;  /* 0x000000070b0b7c10 */ /* 0x000fe2000fffe0ff */
[----:B------:R-:W1:Y:S01]  /*18d0*/  LDCU UR5, c[0x0][0x3a8] ;  /* 0x00007500ff0577ac */ /* 0x000e620008000800 */
[----:B------:R-:W-:Y:S02]  /*18e0*/  @P5 IADD3.X R28, PT, PT, RZ, UR6, R28, P2, P3 ;  /* 0x00000006ff1c5c10 */ /* 0x000fe400097e641c */
[----:B------:R-:W-:Y:S01]  /*18f0*/  MOV R29, UR7 ;  /* 0x00000007001d7c02 */ /* 0x000fe20008000f00 */
[----:B------:R2:W-:Y:S01]  /*1900*/  STG.E desc[UR14][R18.64], R3 ;  /* 0x0000000312007986 */ /* 0x0005e2000c10190e */
[----:B------:R-:W5:Y:S01]  /*1910*/  @!P6 LDC.64 R26, c[0x0][0x398] ;  /* 0x0000e600ff1aeb82 */ /* 0x000f620000000a00 */
[----:B---3--:R-:W-:Y:S01]  /*1920*/  @!P1 IMAD.WIDE R24, R11, 0x4, R24 ;  /* 0x000000040b189825 */ /* 0x008fe200078e0218 */
[----:B----4-:R-:W-:-:S04]  /*1930*/  @P5 LEA R20, P4, R10, R20, 0x2 ;  /* 0x000000140a145211 */ /* 0x010fc800078810ff */
[----:B------:R-:W-:Y:S01]  /*1940*/  @P5 LEA.HI.X R21, R10, R21, R28, 0x2, P4 ;  /* 0x000000150a155211 */ /* 0x000fe200020f141c */
[----:B------:R-:W-:Y:S02]  /*1950*/  IMAD.MOV.U32 R28, RZ, RZ, RZ ;  /* 0x000000ffff1c7224 */ /* 0x000fe400078e00ff */
[----:B0-----:R-:W-:Y:S01]  /*1960*/  @P0 IMAD.WIDE R22, R13, 0x4, R22 ;  /* 0x000000040d160825 */ /* 0x001fe200078e0216 */
[----:B--2---:R-:W-:-:S03]  /*1970*/  MOV R3, UR7 ;  /* 0x0000000700037c02 */ /* 0x004fc60008000f00 */
[----:B------:R-:W2:Y:S01]  /*1980*/  @P5 LDG.E R28, desc[UR14][R20.64+-0x4] ;  /* 0xfffffc0e141c5981 */ /* 0x000ea2000c1e1900 */
[----:B------:R-:W-:-:S03]  /*1990*/  IMAD.MOV.U32 R13, RZ, RZ, RZ ;  /* 0x000000ffff0d7224 */ /* 0x000fc600078e00ff */
[----:B------:R-:W3:Y:S01]  /*19a0*/  @P0 LDG.E R30, desc[UR14][R22.64] ;  /* 0x0000000e161e0981 */ /* 0x000ee2000c1e1900 */
[----:B-----5:R-:W-:-:S04]  /*19b0*/  @!P6 IMAD.WIDE R26, R11, 0x4, R26 ;  /* 0x000000040b1ae825 */ /* 0x020fc800078e021a */
[----:B------:R-:W-:Y:S01]  /*19c0*/  HFMA2 R11, -RZ, RZ, 0, 0 ;  /* 0x00000000ff0b7431 */ /* 0x000fe200000001ff */
[----:B------:R-:W3:Y:S01]  /*19d0*/  @!P6 LDG.E R13, desc[UR14][R26.64] ;  /* 0x0000000e1a0de981 */ /* 0x000ee2000c1e1900 */
[----:B------:R-:W-:-:S04]  /*19e0*/  IMAD.WIDE R16, R29, 0x4, R16 ;  /* 0x000000041d107825 */ /* 0x000fc800078e0210 */
[----:B------:R-:W2:Y:S01]  /*19f0*/  @!P1 LDG.E R11, desc[UR14][R24.64] ;  /* 0x0000000e180b9981 */ /* 0x000ea2000c1e1900 */
[----:B------:R-:W-:-:S03]  /*1a00*/  IMAD.WIDE R14, R3, 0x4, R14 ;  /* 0x00000004030e7825 */ /* 0x000fc600078e020e */
[----:B------:R-:W1:Y:S04]  /*1a10*/  LDG.E R10, desc[UR14][R16.64] ;  /* 0x0000000e100a7981 */ /* 0x000e68000c1e1900 */
[----:B------:R-:W4:Y:S01]  /*1a20*/  LDG.E R14, desc[UR14][R14.64] ;  /* 0x0000000e0e0e7981 */ /* 0x000f22000c1e1900 */
[----:B------:R-:W0:Y:S01]  /*1a30*/  MUFU.RCP R3, R12 ;  /* 0x0000000c00037308 */ /* 0x000e220000001000 */
[----:B------:R-:W-:Y:S01]  /*1a40*/  BSSY.RECONVERGENT B0, `(.L_x_13) ;  /* 0x0000011000007945 */ /* 0x000fe20003800200 */
[----:B0-----:R-:W-:-:S04]  /*1a50*/  FFMA R0, -R12, R3, 1 ;  /* 0x3f8000000c007423 */ /* 0x001fc80000000103 */
[----:B------:R-:W-:Y:S01]  /*1a60*/  FFMA R0, R3, R0, R3 ;  /* 0x0000000003007223 */ /* 0x000fe20000000003 */
[----:B---3--:R-:W-:Y:S01]  /*1a70*/  FADD R13, -R30, R13 ;  /* 0x0000000d1e0d7221 */ /* 0x008fe20000000100 */
[----:B--2---:R-:W-:-:S04]  /*1a80*/  FADD R28, -R28, R11 ;  /* 0x0000000b1c1c7221 */ /* 0x004fc80000000100 */
[----:B------:R-:W-:-:S04]  /*1a90*/  FADD R13, R28, R13 ;  /* 0x0000000d1c0d7221 */ /* 0x000fc80000000000 */
[----:B-1----:R-:W-:-:S04]  /*1aa0*/  FFMA R13, R13, UR5, R10 ;  /* 0x000000050d0d7c23 */ /* 0x002fc8000800000a */
[----:B----4-:R-:W-:-:S04]  /*1ab0*/  FFMA R13, R14, UR10, R13 ;  /* 0x0000000a0e0d7c23 */ /* 0x010fc8000800000d */
        /* <DEDUP_REMOVED lines=9> */
.L_x_14:
[----:B------:R-:W-:Y:S05]  /*1b50*/  BSYNC.RECONVERGENT B0 ;  /* 0x0000000000007941 */ /* 0x000fea0003800200 */
.L_x_13:
[----:B------:R-:W0:Y:S01]  /*1b60*/  LDCU UR5, c[0x0][0x3b0] ;  /* 0x00007600ff0577ac */ /* 0x000e220008000800 */
[----:B------:R-:W-:Y:S01]  /*1b70*/  MOV R11, UR7 ;  /* 0x00000007000b7c02 */ /* 0x000fe20008000f00 */
[----:B------:R-:W-:Y:S01]  /*1b80*/  FADD R3, -R10, R0 ;  /* 0x000000000a037221 */ /* 0x000fe20000000100 */
[----:B------:R1:W-:Y:S01]  /*1b90*/  STG.E desc[UR14][R16.64], R0 ;  /* 0x0000000010007986 */ /* 0x0003e2000c10190e */
[----:B------:R-:W-:Y:S02]  /*1ba0*/  UIADD3 UR4, UPT, UPT, UR4, 0x2, URZ ;  /* 0x0000000204047890 */ /* 0x000fe4000fffe0ff */
[----:B------:R-:W-:-:S04]  /*1bb0*/  IMAD.WIDE R18, R11, 0x4, R18 ;  /* 0x000000040b127825 */ /* 0x000fc800078e0212 */
[----:B0-----:R-:W-:-:S05]  /*1bc0*/  FFMA R3, R3, UR5, R0 ;  /* 0x0000000503037c23 */ /* 0x001fca0008000000 */
[----:B------:R1:W-:Y:S02]  /*1bd0*/  STG.E desc[UR14][R18.64], R3 ;  /* 0x0000000312007986 */ /* 0x0003e4000c10190e */
.L_x_10:
[----:B-1----:R-:W0:Y:S02]  /*1be0*/  LDC R0, c[0x0][0x3bc] ;  /* 0x0000ef00ff007b82 */ /* 0x002e240000000800 */
[----:B0-----:R-:W-:-:S04]  /*1bf0*/  LOP3.LUT R0, R0, 0x1, RZ, 0xc0, !PT ;  /* 0x0000000100007812 */ /* 0x001fc800078ec0ff */
[----:B------:R-:W-:-:S13]  /*1c00*/  ISETP.NE.U32.AND P0, PT, R0, 0x1, PT ;  /* 0x000000010000780c */ /* 0x000fda0003f05070 */
[----:B------:R-:W-:Y:S05]  /*1c10*/  @P0 EXIT ;  /* 0x000000000000094d */ /* 0x000fea0003800000 */
[----:B------:R-:W0:Y:S01]  /*1c20*/  LDCU UR5, c[0x0][0x3b4] ;  /* 0x00007680ff0577ac */ /* 0x000e220008000800 */
[----:B------:R-:W-:Y:S01]  /*1c30*/  ISETP.GE.AND P4, PT, R4, 0x1, PT ;  /* 0x000000010400780c */ /* 0x000fe20003f86270 */
[----:B------:R-:W-:Y:S01]  /*1c40*/  HFMA2 R21, -RZ, RZ, 0, 0 ;  /* 0x00000000ff157431 */ /* 0x000fe200000001ff */
[----:B------:R-:W-:Y:S01]  /*1c50*/  ISETP.NE.AND P6, PT, R2, RZ, PT ;  /* 0x000000ff0200720c */ /* 0x000fe20003fc5270 */
[----:B------:R-:W1:Y:S01]  /*1c60*/  LDCU UR6, c[0x0][0x3b8] ;  /* 0x00007700ff0677ac */ /* 0x000e620008000800 */
[----:B------:R-:W2:Y:S01]  /*1c70*/  LDC.64 R2, c[0x0][0x380] ;  /* 0x0000e000ff027b82 */ /* 0x000ea20000000a00 */
[----:B------:R-:W-:-:S08]  /*1c80*/  IMAD.MOV.U32 R13, RZ, RZ, RZ ;  /* 0x000000ffff0d7224 */ /* 0x000fd000078e00ff */
[----:B------:R-:W3:Y:S01]  /*1c90*/  @P4 LDC.64 R14, c[0x0][0x390] ;  /* 0x0000e400ff0e4b82 */ /* 0x000ee20000000a00 */
[----:B------:R-:W-:Y:S01]  /*1ca0*/  VOTEU.ANY UP0, P4 ;  /* 0x0000000000ff7886 */ /* 0x000fe20002000100 */
[----:B------:R-:W-:Y:S02]  /*1cb0*/  @P4 SHF.R.S32.HI R0, RZ, 0x1f, R5 ;  /* 0x0000001fff004819 */ /* 0x000fe40000011405 */
[----:B0-----:R-:W-:Y:S02]  /*1cc0*/  ISETP.GE.AND P3, PT, R9, UR5, PT ;  /* 0x0000000509007c0c */ /* 0x001fe4000bf66270 */
[----:B-1----:R-:W-:Y:S02]  /*1cd0*/  ISETP.GE.U32.AND P5, PT, R8, UR6, PT ;  /* 0x0000000608007c0c */ /* 0x002fe4000bfa6070 */
[----:B------:R-:W0:Y:S01]  /*1ce0*/  @P6 LDC.64 R18, c[0x0][0x398] ;  /* 0x0000e600ff126b82 */ /* 0x000e220000000a00 */
[----:B------:R-:W-:-:S04]  /*1cf0*/  UIMAD UR6, UR7, UR4, URZ ;  /* 0x00000004070672a4 */ /* 0x000fc8000f8e02ff */
[----:B------:R-:W-:Y:S02]  /*1d00*/  @UP0 USHF.R.S32.HI UR5, URZ, 0x1f, UR6 ;  /* 0x0000001fff050899 */ /* 0x000fe40008011406 */
[----:B------:R-:W-:Y:S02]  /*1d10*/  @P4 IADD3 R4, P0, P1, R4, UR6, R5 ;  /* 0x0000000604044c10 */ /* 0x000fe4000f91e005 */
[----:B------:R-:W1:Y:S01]  /*1d20*/  @!P3 LDC.64 R16, c[0x0][0x390] ;  /* 0x0000e400ff10bb82 */ /* 0x000e620000000a00 */
[----:B------:R-:W-:Y:S01]  /*1d30*/  IADD3 R7, PT, PT, R7, UR6, RZ ;  /* 0x0000000607077c10 */ /* 0x000fe2000fffe0ff */
[----:B------:R-:W-:Y:S01]  /*1d40*/  @P6 VIADD R5, R6, UR6 ;  /* 0x0000000606056c36 */ /* 0x000fe20008000000 */
[----:B------:R-:W-:Y:S02]  /*1d50*/  @P4 IADD3.X R0, PT, PT, RZ, UR5, R0, P0, P1 ;  /* 0x00000005ff004c10 */ /* 0x000fe400087e2400 */
[----:B------:R-:W-:Y:S02]  /*1d60*/  MOV R6, RZ ;  /* 0x000000ff00067202 */ /* 0x000fe40000000f00 */
[C---:B---3--:R-:W-:Y:S01]  /*1d70*/  @P4 LEA R14, P2, R4.reuse, R14, 0x2 ;  /* 0x0000000e040e4211 */ /* 0x048fe200078410ff */
[----:B------:R-:W3:Y:S01]  /*1d80*/  @!P5 LDC.64 R10, c[0x0][0x398] ;  /* 0x0000e600ff0adb82 */ /* 0x000ee20000000a00 */
[----:B------:R-:W4:Y:S02]  /*1d90*/  LDCU UR5, c[0x0][0x3a8] ;  /* 0x00007500ff0577ac */ /* 0x000f240008000800 */
[----:B------:R-:W-:Y:S01]  /*1da0*/  @P4 LEA.HI.X R15, R4, R15, R0, 0x2, P2 ;  /* 0x0000000f040f4211 */ /* 0x000fe200010f1400 */
[----:B------:R-:W-:-:S04]  /*1db0*/  HFMA2 R0, -RZ, RZ, 0, 0 ;  /* 0x00000000ff007431 */ /* 0x000fc800000001ff */
[----:B------:R-:W5:Y:S01]  /*1dc0*/  LDC.64 R8, c[0x0][0x3a0] ;  /* 0x0000e800ff087b82 */ /* 0x000f620000000a00 */
[----:B0-----:R-:W-:Y:S01]  /*1dd0*/  @P6 IMAD.WIDE R18, R5, 0x4, R18 ;  /* 0x0000000405126825 */ /* 0x001fe200078e0212 */
[----:B------:R-:W4:Y:S04]  /*1de0*/  @P4 LDG.E R13, desc[UR14][R14.64+-0x4] ;  /* 0xfffffc0e0e0d4981 */ /* 0x000f28000c1e1900 */
[----:B------:R-:W4:Y:S01]  /*1df0*/  @P6 LDG.E R21, desc[UR14][R18.64] ;  /* 0x0000000e12156981 */ /* 0x000f22000c1e1900 */
[----:B-1----:R-:W-:-:S05]  /*1e00*/  @!P3 IMAD.WIDE R16, R7, 0x4, R16 ;  /* 0x000000040710b825 */ /* 0x002fca00078e0210 */
[----:B------:R-:W4:Y:S01]  /*1e10*/  @!P3 LDG.E R0, desc[UR14][R16.64] ;  /* 0x0000000e1000b981 */ /* 0x000f22000c1e1900 */
[----:B---3--:R-:W-:-:S05]  /*1e20*/  @!P5 IMAD.WIDE R10, R7, 0x4, R10 ;  /* 0x00000004070ad825 */ /* 0x008fca00078e020a */
[----:B------:R-:W3:Y:S01]  /*1e30*/  @!P5 LDG.E R6, desc[UR14][R10.64] ;  /* 0x0000000e0a06d981 */ /* 0x000ee2000c1e1900 */
[----:B--2---:R-:W-:-:S04]  /*1e40*/  IMAD.WIDE R4, R7, 0x4, R2 ;  /* 0x0000000407047825 */ /* 0x004fc800078e0202 */
[----:B-----5:R-:W-:Y:S01]  /*1e50*/  IMAD.WIDE R8, R7, 0x4, R8 ;  /* 0x0000000407087825 */ /* 0x020fe200078e0208 */
[----:B------:R-:W2:Y:S05]  /*1e60*/  LDG.E R2, desc[UR14][R4.64] ;  /* 0x0000000e04027981 */ /* 0x000eaa000c1e1900 */
[----:B------:R-:W5:Y:S01]  /*1e70*/  LDG.E R8, desc[UR14][R8.64] ;  /* 0x0000000e08087981 */ /* 0x000f62000c1e1900 */
[----:B------:R-:W0:Y:S01]  /*1e80*/  MUFU.RCP R23, R12 ;  /* 0x0000000c00177308 */ /* 0x000e220000001000 */
[----:B------:R-:W-:Y:S01]  /*1e90*/  BSSY.RECONVERGENT B0, `(.L_x_15) ;  /* 0x0000011000007945 */ /* 0x000fe20003800200 */
[----:B----4-:R-:W-:Y:S01]  /*1ea0*/  FADD R3, -R13, R0 ;  /* 0x000000000d037221 */ /* 0x010fe20000000100 */
[----:B---3--:R-:W-:-:S04]  /*1eb0*/  FADD R6, -R21, R6 ;  /* 0x0000000615067221 */ /* 0x008fc80000000100 */
[----:B------:R-:W-:-:S04]  /*1ec0*/  FADD R3, R3, R6 ;  /* 0x0000000603037221 */ /* 0x000fc80000000000 */
[----:B--2---:R-:W-:-:S04]  /*1ed0*/  FFMA R3, R3, UR5, R2 ;  /* 0x0000000503037c23 */ /* 0x004fc80008000002 */
        /* <DEDUP_REMOVED lines=12> */
.L_x_16:
[----:B------:R-:W-:Y:S05]  /*1fa0*/  BSYNC.RECONVERGENT B0 ;  /* 0x0000000000007941 */ /* 0x000fea0003800200 */
.L_x_15:
[----:B------:R-:W0:Y:S01]  /*1fb0*/  LDC.64 R8, c[0x0][0x388] ;  /* 0x0000e200ff087b82 */ /* 0x000e220000000a00 */
[----:B------:R-:W1:Y:S01]  /*1fc0*/  LDCU UR4, c[0x0][0x3b0] ;  /* 0x00007600ff0477ac */ /* 0x000e620008000800 */
[--C-:B------:R-:W-:Y:S01]  /*1fd0*/  FADD R11, -R2, R0.reuse ;  /* 0x00000000020b7221 */ /* 0x100fe20000000100 */
[----:B------:R-:W-:Y:S03]  /*1fe0*/  STG.E desc[UR14][R4.64], R0 ;  /* 0x0000000004007986 */ /* 0x000fe6000c10190e */
[----:B-1----:R-:W-:Y:S01]  /*1ff0*/  FFMA R11, R11, UR4, R0 ;  /* 0x000000040b0b7c23 */ /* 0x002fe20008000000 */
[----:B0-----:R-:W-:-:S05]  /*2000*/  IMAD.WIDE R2, R7, 0x4, R8 ;  /* 0x0000000407027825 */ /* 0x001fca00078e0208 */
[----:B------:R-:W-:Y:S01]  /*2010*/  STG.E desc[UR14][R2.64], R11 ;  /* 0x0000000b02007986 */ /* 0x000fe2000c10190e */
[----:B------:R-:W-:Y:S05]  /*2020*/  EXIT ;  /* 0x000000000000794d */ /* 0x000fea0003800000 */
        .weak           $__internal_0_$__cuda_sm3x_div_rn_noftz_f32_slowpath
        .type           $__internal_0_$__cuda_sm3x_div_rn_noftz_f32_slowpath,@function
        .size           $__internal_0_$__cuda_sm3x_div_rn_noftz_f32_slowpath,(.L_x_29 - $__internal_0_$__cuda_sm3x_div_rn_noftz_f32_slowpath)
$__internal_0_$__cuda_sm3x_div_rn_noftz_f32_slowpath:
[----:B------:R-:W-:Y:S01]  /*2030*/  SHF.R.U32.HI R23, RZ, 0x17, R0 ;  /* 0x00000017ff177819 */ /* 0x000fe20000011600 */
[----:B------:R-:W-:Y:S01]  /*2040*/  BSSY.RECONVERGENT B1, `(.L_x_17) ;  /* 0x0000062000017945 */ /* 0x000fe20003800200 */
[----:B------:R-:W-:Y:S02]  /*2050*/  SHF.R.U32.HI R26, RZ, 0x17, R3 ;  /* 0x00000017ff1a7819 */ /* 0x000fe40000011603 */
[----:B------:R-:W-:Y:S02]  /*2060*/  LOP3.LUT R23, R23, 0xff, RZ, 0xc0, !PT ;  /* 0x000000ff17177812 */ /* 0x000fe400078ec0ff */
[----:B------:R-:W-:Y:S02]  /*2070*/  LOP3.LUT R26, R26, 0xff, RZ, 0xc0, !PT ;  /* 0x000000ff1a1a7812 */ /* 0x000fe400078ec0ff */
[----:B------:R-:W-:-:S03]  /*2080*/  IADD3 R27, PT, PT, R23, -0x1, RZ ;  /* 0xffffffff171b7810 */ /* 0x000fc60007ffe0ff */
[----:B------:R-:W-:Y:S01]  /*2090*/  VIADD R28, R26, 0xffffffff ;  /* 0xffffffff1a1c7836 */ /* 0x000fe20000000000 */
[----:B------:R-:W-:-:S04]  /*20a0*/  ISETP.GT.U32.AND P2, PT, R27, 0xfd, PT ;  /* 0x000000fd1b00780c */ /* 0x000fc80003f44070 */
[----:B------:R-:W-:-:S13]  /*20b0*/  ISETP.GT.U32.OR P2, PT, R28, 0xfd, P2 ;  /* 0x000000fd1c00780c */ /* 0x000fda0001744470 */
[----:B------:R-:W-:Y:S01]  /*20c0*/  @!P2 MOV R25, RZ ;  /* 0x000000ff0019a202 */ /* 0x000fe20000000f00 */
[----:B------:R-:W-:Y:S06]  /*20d0*/  @!P2 BRA `(.L_x_18) ;  /* 0x00000000005ca947 */ /* 0x000fec0003800000 */
[----:B------:R-:W-:Y:S02]  /*20e0*/  FSETP.GTU.FTZ.AND P2, PT, |R3|, +INF , PT ;  /* 0x7f8000000300780b */ /* 0x000fe40003f5c200 */
[----:B------:R-:W-:-:S04]  /*20f0*/  FSETP.GTU.FTZ.AND P3, PT, |R0|, +INF , PT ;  /* 0x7f8000000000780b */ /* 0x000fc80003f7c200 */
[----:B------:R-:W-:-:S13]  /*2100*/  PLOP3.LUT P2, PT, P2, P3, PT, 0xf8, 0x8f ;  /* 0x00000000008f781c */ /* 0x000fda0001747f70 */
[----:B------:R-:W-:Y:S05]  /*2110*/  @P2 BRA `(.L_x_19) ;  /* 0x00000004004c2947 */ /* 0x000fea0003800000 */
[----:B------:R-:W-:-:S13]  /*2120*/  LOP3.LUT P2, RZ, R0, 0x7fffffff, R3, 0xc8, !PT ;  /* 0x7fffffff00ff7812 */ /* 0x000fda000784c803 */
[----:B------:R-:W-:Y:S05]  /*2130*/  @!P2 BRA `(.L_x_20) ;  /* 0x00000004003ca947 */ /* 0x000fea0003800000 */
[C---:B------:R-:W-:Y:S02]  /*2140*/  FSETP.NEU.FTZ.AND P3, PT, |R3|.reuse, +INF , PT ;  /* 0x7f8000000300780b */ /* 0x040fe40003f7d200 */
[----:B------:R-:W-:Y:S02]  /*2150*/  FSETP.NEU.FTZ.AND P2, PT, |R0|, +INF , PT ;  /* 0x7f8000000000780b */ /* 0x000fe40003f5d200 */
[----:B------:R-:W-:-:S11]  /*2160*/  FSETP.NEU.FTZ.AND P6, PT, |R3|, +INF , PT ;  /* 0x7f8000000300780b */ /* 0x000fd60003fdd200 */
[----:B------:R-:W-:Y:S05]  /*2170*/  @!P2 BRA !P3, `(.L_x_20) ;  /* 0x00000004002ca947 */ /* 0x000fea0005800000 */
[----:B------:R-:W-:-:S04]  /*2180*/  LOP3.LUT P3, RZ, R3, 0x7fffffff, RZ, 0xc0, !PT ;  /* 0x7fffffff03ff7812 */ /* 0x000fc8000786c0ff */
[----:B------:R-:W-:-:S13]  /*2190*/  PLOP3.LUT P3, PT, P2, P3, PT, 0x2f, 0xf2 ;  /* 0x0000000000f2781c */ /* 0x000fda0001766577 */
[----:B------:R-:W-:Y:S05]  /*21a0*/  @P3 BRA `(.L_x_21) ;  /* 0x0000000400183947 */ /* 0x000fea0003800000 */
[----:B------:R-:W-:-:S04]  /*21b0*/  LOP3.LUT P2, RZ, R0, 0x7fffffff, RZ, 0xc0, !PT ;  /* 0x7fffffff00ff7812 */ /* 0x000fc8000784c0ff */
[----:B------:R-:W-:-:S13]  /*21c0*/  PLOP3.LUT P2, PT, P6, P2, PT, 0x2f, 0xf2 ;  /* 0x0000000000f2781c */ /* 0x000fda0003744577 */
[----:B------:R-:W-:Y:S05]  /*21d0*/  @P2 BRA `(.L_x_22) ;  /* 0x0000000400002947 */ /* 0x000fea0003800000 */
[----:B------:R-:W-:Y:S02]  /*21e0*/  ISETP.GE.AND P2, PT, R28, RZ, PT ;  /* 0x000000ff1c00720c */ /* 0x000fe40003f46270 */
[----:B------:R-:W-:-:S11]  /*21f0*/  ISETP.GE.AND P3, PT, R27, RZ, PT ;  /* 0x000000ff1b00720c */ /* 0x000fd60003f66270 */
[----:B------:R-:W-:Y:S01]  /*2200*/  @P2 MOV R25, RZ ;  /* 0x000000ff00192202 */ /* 0x000fe20000000f00 */
[----:B------:R-:W-:Y:S02]  /*2210*/  @!P2 IMAD.MOV.U32 R25, RZ, RZ, -0x40 ;  /* 0xffffffc0ff19a424 */ /* 0x000fe400078e00ff */
[----:B------:R-:W-:Y:S01]  /*2220*/  @!P2 FFMA R3, R3, 1.84467440737095516160e+19, RZ ;  /* 0x5f8000000303a823 */ /* 0x000fe200000000ff */
[----:B------:R-:W-:Y:S02]  /*2230*/  @!P3 FFMA R0, R0, 1.84467440737095516160e+19, RZ ;  /* 0x5f8000000000b823 */ /* 0x000fe400000000ff */
[----:B------:R-:W-:-:S07]  /*2240*/  @!P3 IADD3 R25, PT, PT, R25, 0x40, RZ ;  /* 0x000000401919b810 */ /* 0x000fce0007ffe0ff */
.L_x_18:
[----:B------:R-:W-:Y:S01]  /*2250*/  LEA R27, R23, 0xc0800000, 0x17 ;  /* 0xc0800000171b7811 */ /* 0x000fe200078eb8ff */
[----:B------:R-:W-:Y:S01]  /*2260*/  VIADD R26, R26, 0xffffff81 ;  /* 0xffffff811a1a7836 */ /* 0x000fe20000000000 */
[----:B------:R-:W-:Y:S02]  /*2270*/  BSSY.RECONVERGENT B2, `(.L_x_23) ;  /* 0x0000035000027945 */ /* 0x000fe40003800200 */
[----:B------:R-:W-:Y:S01]  /*2280*/  IADD3 R30, PT, PT, -R27, R0, RZ ;  /* 0x000000001b1e7210 */ /* 0x000fe20007ffe1ff */
[C---:B------:R-:W-:Y:S01]  /*2290*/  IMAD R0, R26.reuse, -0x800000, R3 ;  /* 0xff8000001a007824 */ /* 0x040fe200078e0203 */
[----:B------:R-:W-:Y:S02]  /*22a0*/  IADD3 R26, PT, PT, R26, 0x7f, -R23 ;  /* 0x0000007f1a1a7810 */ /* 0x000fe40007ffe817 */
[----:B------:R-:W0:Y:S01]  /*22b0*/  MUFU.RCP R28, R30 ;  /* 0x0000001e001c7308 */ /* 0x000e220000001000 */
[----:B------:R-:W-:Y:S01]  /*22c0*/  FADD.FTZ R27, -R30, -RZ ;  /* 0x800000ff1e1b7221 */ /* 0x000fe20000010100 */
[----:B------:R-:W-:-:S03]  /*22d0*/  IADD3 R25, PT, PT, R26, R25, RZ ;  /* 0x000000191a197210 */ /* 0x000fc60007ffe0ff */
[----:B0-----:R-:W-:-:S04]  /*22e0*/  FFMA R31, R28, R27, 1 ;  /* 0x3f8000001c1f7423 */ /* 0x001fc8000000001b */
[----:B------:R-:W-:-:S04]  /*22f0*/  FFMA R31, R28, R31, R28 ;  /* 0x0000001f1c1f7223 */ /* 0x000fc8000000001c */
[----:B------:R-:W-:-:S04]  /*2300*/  FFMA R28, R0, R31, RZ ;  /* 0x0000001f001c7223 */ /* 0x000fc800000000ff */
[----:B------:R-:W-:-:S04]  /*2310*/  FFMA R3, R27, R28, R0 ;  /* 0x0000001c1b037223 */ /* 0x000fc80000000000 */
[----:B------:R-:W-:-:S04]  /*2320*/  FFMA R28, R31, R3, R28 ;  /* 0x000000031f1c7223 */ /* 0x000fc8000000001c */
[----:B------:R-:W-:-:S04]  /*2330*/  FFMA R27, R27, R28, R0 ;  /* 0x0000001c1b1b7223 */ /* 0x000fc80000000000 */
[----:B------:R-:W-:-:S05]  /*2340*/  FFMA R0, R31, R27, R28 ;  /* 0x0000001b1f007223 */ /* 0x000fca000000001c */
[----:B------:R-:W-:-:S04]  /*2350*/  SHF.R.U32.HI R3, RZ, 0x17, R0 ;  /* 0x00000017ff037819 */ /* 0x000fc80000011600 */
[----:B------:R-:W-:-:S04]  /*2360*/  LOP3.LUT R26, R3, 0xff, RZ, 0xc0, !PT ;  /* 0x000000ff031a7812 */ /* 0x000fc800078ec0ff */
[----:B------:R-:W-:-:S05]  /*2370*/  IADD3 R3, PT, PT, R26, R25, RZ ;  /* 0x000000191a037210 */ /* 0x000fca0007ffe0ff */
[----:B------:R-:W-:-:S05]  /*2380*/  VIADD R23, R3, 0xffffffff ;  /* 0xffffffff03177836 */ /* 0x000fca0000000000 */
[----:B------:R-:W-:-:S13]  /*2390*/  ISETP.GE.U32.AND P2, PT, R23, 0xfe, PT ;  /* 0x000000fe1700780c */ /* 0x000fda0003f46070 */
[----:B------:R-:W-:Y:S05]  /*23a0*/  @!P2 BRA `(.L_x_24) ;  /* 0x000000000080a947 */ /* 0x000fea0003800000 */
[----:B------:R-:W-:-:S13]  /*23b0*/  ISETP.GT.AND P2, PT, R3, 0xfe, PT ;  /* 0x000000fe0300780c */ /* 0x000fda0003f44270 */
[----:B------:R-:W-:Y:S05]  /*23c0*/  @P2 BRA `(.L_x_25) ;  /* 0x00000000006c2947 */ /* 0x000fea0003800000 */
[----:B------:R-:W-:-:S13]  /*23d0*/  ISETP.GE.AND P2, PT, R3, 0x1, PT ;  /* 0x000000010300780c */ /* 0x000fda0003f46270 */
[----:B------:R-:W-:Y:S05]  /*23e0*/  @P2 BRA `(.L_x_26) ;  /* 0x0000000000742947 */ /* 0x000fea0003800000 */
[----:B------:R-:W-:Y:S02]  /*23f0*/  ISETP.GE.AND P2, PT, R3, -0x18, PT ;  /* 0xffffffe80300780c */ /* 0x000fe40003f46270 */
[----:B------:R-:W-:-:S11]  /*2400*/  LOP3.LUT R0, R0, 0x80000000, RZ, 0xc0, !PT ;  /* 0x8000000000007812 */ /* 0x000fd600078ec0ff */
[----:B------:R-:W-:Y:S05]  /*2410*/  @!P2 BRA `(.L_x_26) ;  /* 0x000000000068a947 */ /* 0x000fea0003800000 */
[-CC-:B------:R-:W-:Y:S01]  /*2420*/  FFMA.RZ R23, R31, R27.reuse, R28.reuse ;  /* 0x0000001b1f177223 */ /* 0x180fe2000000c01c */
[----:B------:R-:W-:Y:S01]  /*2430*/  IADD3 R26, PT, PT, R3, 0x20, RZ ;  /* 0x00000020031a7810 */ /* 0x000fe20007ffe0ff */
[CCC-:B------:R-:W-:Y:S01]  /*2440*/  FFMA.RP R25, R31.reuse, R27.reuse, R28.reuse ;  /* 0x0000001b1f197223 */ /* 0x1c0fe2000000801c */
[----:B------:R-:W-:Y:S01]  /*2450*/  FFMA.RM R28, R31, R27, R28 ;  /* 0x0000001b1f1c7223 */ /* 0x000fe2000000401c */
[----:B------:R-:W-:Y:S02]  /*2460*/  ISETP.NE.AND P3, PT, R3, RZ, PT ;  /* 0x000000ff0300720c */ /* 0x000fe40003f65270 */
[----:B------:R-:W-:Y:S02]  /*2470*/  LOP3.LUT R23, R23, 0x7fffff, RZ, 0xc0, !PT ;  /* 0x007fffff17177812 */ /* 0x000fe400078ec0ff */
[----:B------:R-:W-:Y:S02]  /*2480*/  ISETP.NE.AND P2, PT, R3, RZ, PT ;  /* 0x000000ff0300720c */ /* 0x000fe40003f45270 */
[----:B------:R-:W-:-:S02]  /*2490*/  LOP3.LUT R23, R23, 0x800000, RZ, 0xfc, !PT ;  /* 0x0080000017177812 */ /* 0x000fc400078efcff */
[----:B------:R-:W-:Y:S02]  /*24a0*/  IADD3 R3, PT, PT, -R3, RZ, RZ ;  /* 0x000000ff03037210 */ /* 0x000fe40007ffe1ff */
[----:B------:R-:W-:Y:S02]  /*24b0*/  SHF.L.U32 R26, R23, R26, RZ ;  /* 0x0000001a171a7219 */ /* 0x000fe400000006ff */
[----:B------:R-:W-:Y:S02]  /*24c0*/  FSETP.NEU.FTZ.AND P4, PT, R25, R28, PT ;  /* 0x0000001c1900720b */ /* 0x000fe40003f9d000 */
[----:B------:R-:W-:Y:S02]  /*24d0*/  SEL R28, R3, RZ, P3 ;  /* 0x000000ff031c7207 */ /* 0x000fe40001800000 */
[----:B------:R-:W-:Y:S02]  /*24e0*/  ISETP.NE.AND P2, PT, R26, RZ, P2 ;  /* 0x000000ff1a00720c */ /* 0x000fe40001745270 */
[----:B------:R-:W-:-:S02]  /*24f0*/  SHF.R.U32.HI R26, RZ, R28, R23 ;  /* 0x0000001cff1a7219 */ /* 0x000fc40000011617 */
[----:B------:R-:W-:Y:S02]  /*2500*/  PLOP3.LUT P2, PT, P4, P2, PT, 0xf8, 0x8f ;  /* 0x00000000008f781c */ /* 0x000fe40002745f70 */
[----:B------:R-:W-:Y:S02]  /*2510*/  SHF.R.U32.HI R23, RZ, 0x1, R26 ;  /* 0x00000001ff177819 */ /* 0x000fe4000001161a */
[----:B------:R-:W-:-:S04]  /*2520*/  SEL R28, RZ, 0x1, !P2 ;  /* 0x00000001ff1c7807 */ /* 0x000fc80005000000 */
[----:B------:R-:W-:-:S04]  /*2530*/  LOP3.LUT R3, R28, 0x1, R23, 0xf8, !PT ;  /* 0x000000011c037812 */ /* 0x000fc800078ef817 */
[----:B------:R-:W-:-:S05]  /*2540*/  LOP3.LUT R26, R3, R26, RZ, 0xc0, !PT ;  /* 0x0000001a031a7212 */ /* 0x000fca00078ec0ff */
[----:B------:R-:W-:-:S05]  /*2550*/  IMAD.IADD R23, R23, 0x1, R26 ;  /* 0x0000000117177824 */ /* 0x000fca00078e021a */
[----:B------:R-:W-:Y:S01]  /*2560*/  LOP3.LUT R0, R23, R0, RZ, 0xfc, !PT ;  /* 0x0000000017007212 */ /* 0x000fe200078efcff */
[----:B------:R-:W-:Y:S06]  /*2570*/  BRA `(.L_x_26) ;  /* 0x0000000000107947 */ /* 0x000fec0003800000 */
.L_x_25:
[----:B------:R-:W-:-:S04]  /*2580*/  LOP3.LUT R0, R0, 0x80000000, RZ, 0xc0, !PT ;  /* 0x8000000000007812 */ /* 0x000fc800078ec0ff */
[----:B------:R-:W-:Y:S01]  /*2590*/  LOP3.LUT R0, R0, 0x7f800000, RZ, 0xfc, !PT ;  /* 0x7f80000000007812 */ /* 0x000fe200078efcff */
[----:B------:R-:W-:Y:S06]  /*25a0*/  BRA `(.L_x_26) ;  /* 0x0000000000047947 */ /* 0x000fec0003800000 */
.L_x_24:
[----:B------:R-:W-:-:S07]  /*25b0*/  LEA R0, R25, R0, 0x17 ;  /* 0x0000000019007211 */ /* 0x000fce00078eb8ff */
.L_x_26:
[----:B------:R-:W-:Y:S05]  /*25c0*/  BSYNC.RECONVERGENT B2 ;  /* 0x0000000000027941 */ /* 0x000fea0003800200 */
.L_x_23:
[----:B------:R-:W-:Y:S05]  /*25d0*/  BRA `(.L_x_27) ;  /* 0x0000000000207947 */ /* 0x000fea0003800000 */
.L_x_22:
[----:B------:R-:W-:-:S04]  /*25e0*/  LOP3.LUT R0, R0, 0x80000000, R3, 0x48, !PT ;  /* 0x8000000000007812 */ /* 0x000fc800078e4803 */
[----:B------:R-:W-:Y:S01]  /*25f0*/  LOP3.LUT R0, R0, 0x7f800000, RZ, 0xfc, !PT ;  /* 0x7f80000000007812 */ /* 0x000fe200078efcff */
[----:B------:R-:W-:Y:S06]  /*2600*/  BRA `(.L_x_27) ;  /* 0x0000000000147947 */ /* 0x000fec0003800000 */
.L_x_21:
[----:B------:R-:W-:Y:S01]  /*2610*/  LOP3.LUT R0, R0, 0x80000000, R3, 0x48, !PT ;  /* 0x8000000000007812 */ /* 0x000fe200078e4803 */
[----:B------:R-:W-:Y:S06]  /*2620*/  BRA `(.L_x_27) ;  /* 0x00000000000c7947 */ /* 0x000fec0003800000 */
.L_x_20:
[----:B------:R-:W0:Y:S01]  /*2630*/  MUFU.RSQ R0, -QNAN ;  /* 0xffc0000000007908 */ /* 0x000e220000001400 */
[----:B------:R-:W-:Y:S05]  /*2640*/  BRA `(.L_x_27) ;  /* 0x0000000000047947 */ /* 0x000fea0003800000 */
.L_x_19:
[----:B------:R-:W-:-:S07]  /*2650*/  FADD.FTZ R0, R3, R0 ;  /* 0x0000000003007221 */ /* 0x000fce0000010000 */
.L_x_27:
[----:B------:R-:W-:Y:S05]  /*2660*/  BSYNC.RECONVERGENT B1 ;  /* 0x0000000000017941 */ /* 0x000fea0003800200 */
.L_x_17:
[----:B------:R-:W-:-:S04]  /*2670*/  HFMA2 R25, -RZ, RZ, 0, 0 ;  /* 0x00000000ff197431 */ /* 0x000fc800000001ff */
[----:B0-----:R-:W-:Y:S05]  /*2680*/  RET.REL.NODEC R24 `(_Z11dual_ascentPfS_S_S_S_fffiii) ;  /* 0xffffffd8185c7950 */ /* 0x001fea0003c3ffff */
.L_x_28:
[----:B------:R-:W-:-:S00]  /*2690*/  BRA `(.L_x_28) ;  /* 0xfffffffc00fc7947 */ /* 0x000fc0000383ffff */
[----:B------:R-:W-:-:S00]  /*26a0*/  NOP ;  /* 0x0000000000007918 */ /* 0x000fc00000000000 */
        /* <DEDUP_REMOVED lines=13> */
.L_x_29:


//--------------------- .nv.shared.reserved.0     --------------------------
	.section	.nv.shared.reserved.0,"aw",@nobits
	.weak		__nv_reservedSMEM_offset_0_alias
	.size		__nv_reservedSMEM_offset_0_alias, 0, 64
	.other		__nv_reservedSMEM_offset_0_alias,@"STO_CUDA_RESERVED_SHARED STV_DEFAULT"
__nv_reservedSMEM_offset_0_alias:
	.zero		0
	.zero		64


//--------------------- .nv.constant0._Z11dual_ascentPfS_S_S_S_fffiii --------------------------
	.section	.nv.constant0._Z11dual_ascentPfS_S_S_S_fffiii,"a",@progbits
	.sectionflags	@""
	.align	4
.nv.constant0._Z11dual_ascentPfS_S_S_S_fffiii:
	.zero		960


//--------------------- SYMBOLS --------------------------

	.type		.nv.reservedSmem.offset0,@object
	.size		.nv.reservedSmem.offset0,0x4
